	.target	sm_90a

	.elftype	@"ET_EXEC"


//--------------------- .note.nv.tkinfo           --------------------------
	.section	.note.nv.tkinfo,"",@"SHT_NOTE"
	.sectionflags	@"SHF_NOTE_NV_TKINFO"
	.tkinfo
        /*0018*/ 	.word	0x00000002
        /*0030*/ 	.string	""
        /*0030*/ 	.string	"ptxas"
        /*0030*/ 	.string	"Cuda compilation tools, release 13.0, V13.0.88"
        /*0030*/ 	.string	"Build cuda_13.0.r13.0/compiler.36424714_0"
        /*0030*/ 	.string	"-arch sm_90a -m 64 "



//--------------------- .note.nv.cuinfo           --------------------------
	.section	.note.nv.cuinfo,"",@"SHT_NOTE"
	.sectionflags	@"SHF_NOTE_NV_CUINFO"
        /*0018*/ 	.short	0x0002
        /*001a*/ 	.short	0x005a
        /*001c*/ 	.short	0x0082
	.zero		2


//--------------------- .nv.info                  --------------------------
	.section	.nv.info,"",@"SHT_CUDA_INFO"
	.align	4


	//----- nvinfo : EIATTR_REGCOUNT
	.align		4
        /*0000*/ 	.byte	0x04, 0x2f
        /*0002*/ 	.short	(.L_18 - .L_17)
	.align		4
.L_17:
        /*0004*/ 	.word	index@(_ZN7cutlass13device_kernelINS_4gemm6kernel13GemmUniversalIN4cute5tupleIJiiiiEEENS1_10collective13CollectiveMmaINS1_34MainloopSm90TmaGmmaWarpSpecializedILi8ENS5_IJNS4_1CILi1EEESB_SB_EEENS1_35KernelTmaWarpSpecializedCooperativeEEENS5_IJNSA_ILi128EEENSA_ILi64EEESG_EEENS_10bfloat16_tENS5_IJlSB_lEEESI_SJ_NS4_8TiledMMAINS4_8MMA_AtomIJNS4_4SM904GMMA27MMA_64x64x16_F32BF16BF16_SSILNSN_5MajorE0ELSP_0ELNSN_7ScaleInE1ELSQ_1EEEEEENS4_6LayoutINS5_IJNSA_ILi2EEESB_SB_EEENS5_IJSB_NSA_ILi0EEESW_EEEEENS5_IJNS4_10UnderscoreESZ_SZ_EEEEENS4_13SM90_TMA_LOADENS4_14ComposedLayoutINS4_7SwizzleILi3ELi4ELi3EEENS4_18smem_ptr_flag_bitsILi16EEENST_INS5_IJNSA_ILi8EEESG_EEENS5_IJSG_SB_EEEEEEEvNS4_8identityES12_S1C_vS1D_EENS_8epilogue10collective18CollectiveEpilogueINS1F_22Sm90TmaWarpSpecializedILi3ELi2ELi16ELb1ELb0EEEJSH_NS5_IJSF_NSA_ILi32EEEEEESI_SJ_SI_SJ_NS1F_6fusion15FusionCallbacksIS1J_NS1M_13LinCombEltActINS1F_6thread4GELUESI_fSI_fLNS_15FloatRoundStyleE2EEESH_S1L_JEEES12_NS13_INS14_ILi2ELi4ELi3EEES17_NST_INS5_IJS18_S1K_EEENS5_IJS1K_SB_EEEEEEENS4_17SM75_U32x4_LDSM_NENS4_14SM90_TMA_STOREES1Y_NS4_17SM90_U32x4_STSM_NENS4_9Copy_AtomIJS21_NS_6half_tEEEEvEEEvvEEEEvNT_6ParamsE)
        /*0008*/ 	.word	0x000000a8


	//----- nvinfo : EIATTR_FRAME_SIZE
	.align		4
.L_18:
        /*000c*/ 	.byte	0x04, 0x11
        /*000e*/ 	.short	(.L_20 - .L_19)
	.align		4
.L_19:
        /*0010*/ 	.word	index@(_ZN7cutlass13device_kernelINS_4gemm6kernel13GemmUniversalIN4cute5tupleIJiiiiEEENS1_10collective13CollectiveMmaINS1_34MainloopSm90TmaGmmaWarpSpecializedILi8ENS5_IJNS4_1CILi1EEESB_SB_EEENS1_35KernelTmaWarpSpecializedCooperativeEEENS5_IJNSA_ILi128EEENSA_ILi64EEESG_EEENS_10bfloat16_tENS5_IJlSB_lEEESI_SJ_NS4_8TiledMMAINS4_8MMA_AtomIJNS4_4SM904GMMA27MMA_64x64x16_F32BF16BF16_SSILNSN_5MajorE0ELSP_0ELNSN_7ScaleInE1ELSQ_1EEEEEENS4_6LayoutINS5_IJNSA_ILi2EEESB_SB_EEENS5_IJSB_NSA_ILi0EEESW_EEEEENS5_IJNS4_10UnderscoreESZ_SZ_EEEEENS4_13SM90_TMA_LOADENS4_14ComposedLayoutINS4_7SwizzleILi3ELi4ELi3EEENS4_18smem_ptr_flag_bitsILi16EEENST_INS5_IJNSA_ILi8EEESG_EEENS5_IJSG_SB_EEEEEEEvNS4_8identityES12_S1C_vS1D_EENS_8epilogue10collective18CollectiveEpilogueINS1F_22Sm90TmaWarpSpecializedILi3ELi2ELi16ELb1ELb0EEEJSH_NS5_IJSF_NSA_ILi32EEEEEESI_SJ_SI_SJ_NS1F_6fusion15FusionCallbacksIS1J_NS1M_13LinCombEltActINS1F_6thread4GELUESI_fSI_fLNS_15FloatRoundStyleE2EEESH_S1L_JEEES12_NS13_INS14_ILi2ELi4ELi3EEES17_NST_INS5_IJS18_S1K_EEENS5_IJS1K_SB_EEEEEEENS4_17SM75_U32x4_LDSM_NENS4_14SM90_TMA_STOREES1Y_NS4_17SM90_U32x4_STSM_NENS4_9Copy_AtomIJS21_NS_6half_tEEEEvEEEvvEEEEvNT_6ParamsE)
        /*0014*/ 	.word	0x00000000


	//----- nvinfo : EIATTR_MIN_STACK_SIZE
	.align		4
.L_20:
        /*0018*/ 	.byte	0x04, 0x12
        /*001a*/ 	.short	(.L_22 - .L_21)
	.align		4
.L_21:
        /*001c*/ 	.word	index@(_ZN7cutlass13device_kernelINS_4gemm6kernel13GemmUniversalIN4cute5tupleIJiiiiEEENS1_10collective13CollectiveMmaINS1_34MainloopSm90TmaGmmaWarpSpecializedILi8ENS5_IJNS4_1CILi1EEESB_SB_EEENS1_35KernelTmaWarpSpecializedCooperativeEEENS5_IJNSA_ILi128EEENSA_ILi64EEESG_EEENS_10bfloat16_tENS5_IJlSB_lEEESI_SJ_NS4_8TiledMMAINS4_8MMA_AtomIJNS4_4SM904GMMA27MMA_64x64x16_F32BF16BF16_SSILNSN_5MajorE0ELSP_0ELNSN_7ScaleInE1ELSQ_1EEEEEENS4_6LayoutINS5_IJNSA_ILi2EEESB_SB_EEENS5_IJSB_NSA_ILi0EEESW_EEEEENS5_IJNS4_10UnderscoreESZ_SZ_EEEEENS4_13SM90_TMA_LOADENS4_14ComposedLayoutINS4_7SwizzleILi3ELi4ELi3EEENS4_18smem_ptr_flag_bitsILi16EEENST_INS5_IJNSA_ILi8EEESG_EEENS5_IJSG_SB_EEEEEEEvNS4_8identityES12_S1C_vS1D_EENS_8epilogue10collective18CollectiveEpilogueINS1F_22Sm90TmaWarpSpecializedILi3ELi2ELi16ELb1ELb0EEEJSH_NS5_IJSF_NSA_ILi32EEEEEESI_SJ_SI_SJ_NS1F_6fusion15FusionCallbacksIS1J_NS1M_13LinCombEltActINS1F_6thread4GELUESI_fSI_fLNS_15FloatRoundStyleE2EEESH_S1L_JEEES12_NS13_INS14_ILi2ELi4ELi3EEES17_NST_INS5_IJS18_S1K_EEENS5_IJS1K_SB_EEEEEEENS4_17SM75_U32x4_LDSM_NENS4_14SM90_TMA_STOREES1Y_NS4_17SM90_U32x4_STSM_NENS4_9Copy_AtomIJS21_NS_6half_tEEEEvEEEvvEEEEvNT_6ParamsE)
        /*0020*/ 	.word	0x00000000
.L_22:


//--------------------- .nv.compat                --------------------------
	.section	.nv.compat,"",@"SHT_CUDA_COMPAT_INFO"
	.align	4
        /*0000*/ 	.byte	0x02, 0x09, 0x01, 0x00, 0x02, 0x02, 0x04, 0x00, 0x02, 0x05, 0x05, 0x00, 0x03, 0x07, 0x01, 0x01
        /*0010*/ 	.byte	0x02, 0x03, 0x01, 0x00, 0x02, 0x06, 0x01, 0x00, 0x04, 0x0b, 0x08, 0x00, 0x00, 0x00, 0x00, 0x00
        /*0020*/ 	.byte	0x00, 0x00, 0x00, 0x00


//--------------------- .nv.info._ZN7cutlass13device_kernelINS_4gemm6kernel13GemmUniversalIN4cute5tupleIJiiiiEEENS1_10collective13CollectiveMmaINS1_34MainloopSm90TmaGmmaWarpSpecializedILi8ENS5_IJNS4_1CILi1EEESB_SB_EEENS1_35KernelTmaWarpSpecializedCooperativeEEENS5_IJNSA_ILi128EEENSA_ILi64EEESG_EEENS_10bfloat16_tENS5_IJlSB_lEEESI_SJ_NS4_8TiledMMAINS4_8MMA_AtomIJNS4_4SM904GMMA27MMA_64x64x16_F32BF16BF16_SSILNSN_5MajorE0ELSP_0ELNSN_7ScaleInE1ELSQ_1EEEEEENS4_6LayoutINS5_IJNSA_ILi2EEESB_SB_EEENS5_IJSB_NSA_ILi0EEESW_EEEEENS5_IJNS4_10UnderscoreESZ_SZ_EEEEENS4_13SM90_TMA_LOADENS4_14ComposedLayoutINS4_7SwizzleILi3ELi4ELi3EEENS4_18smem_ptr_flag_bitsILi16EEENST_INS5_IJNSA_ILi8EEESG_EEENS5_IJSG_SB_EEEEEEEvNS4_8identityES12_S1C_vS1D_EENS_8epilogue10collective18CollectiveEpilogueINS1F_22Sm90TmaWarpSpecializedILi3ELi2ELi16ELb1ELb0EEEJSH_NS5_IJSF_NSA_ILi32EEEEEESI_SJ_SI_SJ_NS1F_6fusion15FusionCallbacksIS1J_NS1M_13LinCombEltActINS1F_6thread4GELUESI_fSI_fLNS_15FloatRoundStyleE2EEESH_S1L_JEEES12_NS13_INS14_ILi2ELi4ELi3EEES17_NST_INS5_IJS18_S1K_EEENS5_IJS1K_SB_EEEEEEENS4_17SM75_U32x4_LDSM_NENS4_14SM90_TMA_STOREES1Y_NS4_17SM90_U32x4_STSM_NENS4_9Copy_AtomIJS21_NS_6half_tEEEEvEEEvvEEEEvNT_6ParamsE --------------------------
	.section	.nv.info._ZN7cutlass13device_kernelINS_4gemm6kernel13GemmUniversalIN4cute5tupleIJiiiiEEENS1_10collective13CollectiveMmaINS1_34MainloopSm90TmaGmmaWarpSpecializedILi8ENS5_IJNS4_1CILi1EEESB_SB_EEENS1_35KernelTmaWarpSpecializedCooperativeEEENS5_IJNSA_ILi128EEENSA_ILi64EEESG_EEENS_10bfloat16_tENS5_IJlSB_lEEESI_SJ_NS4_8TiledMMAINS4_8MMA_AtomIJNS4_4SM904GMMA27MMA_64x64x16_F32BF16BF16_SSILNSN_5MajorE0ELSP_0ELNSN_7ScaleInE1ELSQ_1EEEEEENS4_6LayoutINS5_IJNSA_ILi2EEESB_SB_EEENS5_IJSB_NSA_ILi0EEESW_EEEEENS5_IJNS4_10UnderscoreESZ_SZ_EEEEENS4_13SM90_TMA_LOADENS4_14ComposedLayoutINS4_7SwizzleILi3ELi4ELi3EEENS4_18smem_ptr_flag_bitsILi16EEENST_INS5_IJNSA_ILi8EEESG_EEENS5_IJSG_SB_EEEEEEEvNS4_8identityES12_S1C_vS1D_EENS_8epilogue10collective18CollectiveEpilogueINS1F_22Sm90TmaWarpSpecializedILi3ELi2ELi16ELb1ELb0EEEJSH_NS5_IJSF_NSA_ILi32EEEEEESI_SJ_SI_SJ_NS1F_6fusion15FusionCallbacksIS1J_NS1M_13LinCombEltActINS1F_6thread4GELUESI_fSI_fLNS_15FloatRoundStyleE2EEESH_S1L_JEEES12_NS13_INS14_ILi2ELi4ELi3EEES17_NST_INS5_IJS18_S1K_EEENS5_IJS1K_SB_EEEEEEENS4_17SM75_U32x4_LDSM_NENS4_14SM90_TMA_STOREES1Y_NS4_17SM90_U32x4_STSM_NENS4_9Copy_AtomIJS21_NS_6half_tEEEEvEEEvvEEEEvNT_6ParamsE,"",@"SHT_CUDA_INFO"
	.sectionflags	@""
	.align	4


	//----- nvinfo : EIATTR_CUDA_API_VERSION
	.align		4
        /*0000*/ 	.byte	0x04, 0x37
        /*0002*/ 	.short	(.L_24 - .L_23)
.L_23:
        /*0004*/ 	.word	0x00000082


	//----- nvinfo : EIATTR_KPARAM_INFO
	.align		4
.L_24:
        /*0008*/ 	.byte	0x04, 0x17
        /*000a*/ 	.short	(.L_26 - .L_25)
.L_25:
        /*000c*/ 	.word	0x00000000
        /*0010*/ 	.short	0x0000
        /*0012*/ 	.short	0x0070
        /*0014*/ 	.byte	0x00, 0xf0, 0x01, 0x1c


	//----- nvinfo : EIATTR_SPARSE_MMA_MASK
	.align		4
.L_26:
        /*0018*/ 	.byte	0x03, 0x50
        /*001a*/ 	.short	0x0000


	//----- nvinfo : EIATTR_MAXREG_COUNT
	.align		4
        /*001c*/ 	.byte	0x03, 0x1b
        /*001e*/ 	.short	0x00a8


	//----- nvinfo : EIATTR_NUM_BARRIERS
	.align		4
        /*0020*/ 	.byte	0x02, 0x4c
        /*0022*/ 	.byte	0x02
	.zero		1


	//----- nvinfo : EIATTR_EXTERNS
	.align		4
        /*0024*/ 	.byte	0x04, 0x0f
        /*0026*/ 	.short	(.L_28 - .L_27)


	//   ....[0]....
	.align		4
.L_27:
        /*0028*/ 	.word	index@(__assertfail)


	//----- nvinfo : EIATTR_MERCURY_ISA_VERSION
	.align		4
.L_28:
        /*002c*/ 	.byte	0x03, 0x5f
        /*002e*/ 	.short	0x0101


	//----- nvinfo : EIATTR_INT_WARP_WIDE_INSTR_OFFSETS
	.align		4
        /*0030*/ 	.byte	0x04, 0x31
        /*0032*/ 	.short	(.L_30 - .L_29)


	//   ....[0]....
.L_29:
        /*0034*/ 	.word	0x00000950


	//   ....[1]....
        /*0038*/ 	.word	0x00000960


	//   ....[2]....
        /*003c*/ 	.word	0x000009e0


	//----- nvinfo : EIATTR_COOP_GROUP_MASK_REGIDS
	.align		4
.L_30:
        /*0040*/ 	.byte	0x04, 0x29
        /*0042*/ 	.short	(.L_32 - .L_31)


	//   ....[0]....
.L_31:
        /*0044*/ 	.word	0xffffffff


	//   ....[1]....
        /*0048*/ 	.word	0xffffffff


	//   ....[2]....
        /*004c*/ 	.word	0xffffffff


	//   ....[3]....
        /*0050*/ 	.word	0xffffffff


	//   ....[4]....
        /*0054*/ 	.word	0xffffffff


	//   ....[5]....
        /*0058*/ 	.word	0xffffffff


	//----- nvinfo : EIATTR_COOP_GROUP_INSTR_OFFSETS
	.align		4
.L_32:
        /*005c*/ 	.byte	0x04, 0x28
        /*005e*/ 	.short	(.L_34 - .L_33)


	//   ....[0]....
.L_33:
        /*0060*/ 	.word	0x00000070


	//   ....[1]....
        /*0064*/ 	.word	0x00000080


	//   ....[2]....
        /*0068*/ 	.word	0x00000440


	//   ....[3]....
        /*006c*/ 	.word	0x00000680


	//   ....[4]....
        /*0070*/ 	.word	0x00000810


	//   ....[5]....
        /*0074*/ 	.word	0x00001520


	//----- nvinfo : EIATTR_REG_RECONFIG
	.align		4
.L_34:
        /*0078*/ 	.byte	0x01, 0x54
	.zero		2


	//----- nvinfo : EIATTR_SYSCALL_OFFSETS
	.align		4
        /*007c*/ 	.byte	0x04, 0x46
        /*007e*/ 	.short	(.L_36 - .L_35)


	//   ....[0]....
.L_35:
        /*0080*/ 	.word	0x000016f0


	//   ....[1]....
        /*0084*/ 	.word	0x000020e0


	//   ....[2]....
        /*0088*/ 	.word	0x000021d0


	//----- nvinfo : EIATTR_MBARRIER_INSTR_OFFSETS
	.align		4
.L_36:
        /*008c*/ 	.byte	0x04, 0x39
        /*008e*/ 	.short	(.L_38 - .L_37)


	//   ....[0]....
.L_37:
        /*0090*/ 	.word	0x00000560
        /*0094*/ 	.word	0x000000ff
        /*0098*/ 	.word	0x00000000
        /*009c*/ 	.short	0x0100
        /*009e*/ 	.byte	0x08
	.zero		1


	//   ....[1]....
        /*00a0*/ 	.word	0x00000570
        /*00a4*/ 	.word	0x000000ff
        /*00a8*/ 	.word	0x00000040
        /*00ac*/ 	.short	0x0100
        /*00ae*/ 	.byte	0x08
	.zero		1


	//   ....[2]....
        /*00b0*/ 	.word	0x00000580
        /*00b4*/ 	.word	0x000000ff
        /*00b8*/ 	.word	0x00000008
        /*00bc*/ 	.short	0x0100
        /*00be*/ 	.byte	0x08
	.zero		1


	//   ....[3]....
        /*00c0*/ 	.word	0x00000590
        /*00c4*/ 	.word	0x000000ff
        /*00c8*/ 	.word	0x00000048
        /*00cc*/ 	.short	0x0100
        /*00ce*/ 	.byte	0x08
	.zero		1


	//   ....[4]....
        /*00d0*/ 	.word	0x000005a0
        /*00d4*/ 	.word	0x000000ff
        /*00d8*/ 	.word	0x00000010
        /*00dc*/ 	.short	0x0100
        /*00de*/ 	.byte	0x08
	.zero		1


	//   ....[5]....
        /*00e0*/ 	.word	0x000005b0
        /*00e4*/ 	.word	0x000000ff
        /*00e8*/ 	.word	0x00000050
        /*00ec*/ 	.short	0x0100
        /*00ee*/ 	.byte	0x08
	.zero		1


	//   ....[6]....
        /*00f0*/ 	.word	0x000005c0
        /*00f4*/ 	.word	0x000000ff
        /*00f8*/ 	.word	0x00000018
        /*00fc*/ 	.short	0x0100
        /*00fe*/ 	.byte	0x08
	.zero		1


	//   ....[7]....
        /*0100*/ 	.word	0x000005d0
        /*0104*/ 	.word	0x000000ff
        /*0108*/ 	.word	0x00000058
        /*010c*/ 	.short	0x0100
        /*010e*/ 	.byte	0x08
	.zero		1


	//   ....[8]....
        /*0110*/ 	.word	0x000005e0
        /*0114*/ 	.word	0x000000ff
        /*0118*/ 	.word	0x00000020
        /*011c*/ 	.short	0x0100
        /*011e*/ 	.byte	0x08
	.zero		1


	//   ....[9]....
        /*0120*/ 	.word	0x000005f0
        /*0124*/ 	.word	0x000000ff
        /*0128*/ 	.word	0x00000060
        /*012c*/ 	.short	0x0100
        /*012e*/ 	.byte	0x08
	.zero		1


	//   ....[10]....
        /*0130*/ 	.word	0x00000600
        /*0134*/ 	.word	0x000000ff
        /*0138*/ 	.word	0x00000028
        /*013c*/ 	.short	0x0100
        /*013e*/ 	.byte	0x08
	.zero		1


	//   ....[11]....
        /*0140*/ 	.word	0x00000610
        /*0144*/ 	.word	0x000000ff
        /*0148*/ 	.word	0x00000068
        /*014c*/ 	.short	0x0100
        /*014e*/ 	.byte	0x08
	.zero		1


	//   ....[12]....
        /*0150*/ 	.word	0x00000620
        /*0154*/ 	.word	0x000000ff
        /*0158*/ 	.word	0x00000030
        /*015c*/ 	.short	0x0100
        /*015e*/ 	.byte	0x08
	.zero		1


	//   ....[13]....
        /*0160*/ 	.word	0x00000630
        /*0164*/ 	.word	0x000000ff
        /*0168*/ 	.word	0x00000070
        /*016c*/ 	.short	0x0100
        /*016e*/ 	.byte	0x08
	.zero		1


	//   ....[14]....
        /*0170*/ 	.word	0x00000640
        /*0174*/ 	.word	0x000000ff
        /*0178*/ 	.word	0x00000038
        /*017c*/ 	.short	0x0100
        /*017e*/ 	.byte	0x08
	.zero		1


	//   ....[15]....
        /*0180*/ 	.word	0x00000650
        /*0184*/ 	.word	0x000000ff
        /*0188*/ 	.word	0x00000078
        /*018c*/ 	.short	0x0100
        /*018e*/ 	.byte	0x08
	.zero		1


	//   ....[16]....
        /*0190*/ 	.word	0x000007a0
        /*0194*/ 	.word	0x000000ff
        /*0198*/ 	.word	0x00000080
        /*019c*/ 	.short	0x0100
        /*019e*/ 	.byte	0x08
	.zero		1


	//   ....[17]....
        /*01a0*/ 	.word	0x000007b0
        /*01a4*/ 	.word	0x000000ff
        /*01a8*/ 	.word	0x00000098
        /*01ac*/ 	.short	0x0100
        /*01ae*/ 	.byte	0x08
	.zero		1


	//   ....[18]....
        /*01b0*/ 	.word	0x000007c0
        /*01b4*/ 	.word	0x000000ff
        /*01b8*/ 	.word	0x00000088
        /*01bc*/ 	.short	0x0100
        /*01be*/ 	.byte	0x08
	.zero		1


	//   ....[19]....
        /*01c0*/ 	.word	0x000007d0
        /*01c4*/ 	.word	0x000000ff
        /*01c8*/ 	.word	0x000000a0
        /*01cc*/ 	.short	0x0100
        /*01ce*/ 	.byte	0x08
	.zero		1


	//   ....[20]....
        /*01d0*/ 	.word	0x000007e0
        /*01d4*/ 	.word	0x000000ff
        /*01d8*/ 	.word	0x00000090
        /*01dc*/ 	.short	0x0100
        /*01de*/ 	.byte	0x08
	.zero		1


	//   ....[21]....
        /*01e0*/ 	.word	0x000007f0
        /*01e4*/ 	.word	0x000000ff
        /*01e8*/ 	.word	0x000000a8
        /*01ec*/ 	.short	0x0100
        /*01ee*/ 	.byte	0x08
	.zero		1


	//   ....[22]....
        /*01f0*/ 	.word	0x00000a80
        /*01f4*/ 	.word	0x000000ff
        /*01f8*/ 	.word	0x000000b0
        /*01fc*/ 	.short	0x0100
        /*01fe*/ 	.byte	0x08
	.zero		1


	//   ....[23]....
        /*0200*/ 	.word	0x00000ae0
        /*0204*/ 	.word	0x000000ff
        /*0208*/ 	.word	0x000000b8
        /*020c*/ 	.short	0x0100
        /*020e*/ 	.byte	0x08
	.zero		1


	//   ....[24]....
        /*0210*/ 	.word	0x00001760
        /*0214*/ 	.word	0x00000003
        /*0218*/ 	.word	0x00000000
        /*021c*/ 	.short	0x010a
        /*021e*/ 	.byte	0x3f
	.zero		1


	//   ....[25]....
        /*0220*/ 	.word	0x000017a0
        /*0224*/ 	.word	0x00000003
        /*0228*/ 	.word	0x00000000
        /*022c*/ 	.short	0x010a
        /*022e*/ 	.byte	0x3f
	.zero		1


	//   ....[26]....
        /*0230*/ 	.word	0x00001af0
        /*0234*/ 	.word	0x000000ff
        /*0238*/ 	.word	0x00000000
        /*023c*/ 	.short	0x010a
        /*023e*/ 	.byte	0x04
	.zero		1


	//   ....[27]....
        /*0240*/ 	.word	0x00001b30
        /*0244*/ 	.word	0x000000ff
        /*0248*/ 	.word	0x00000000
        /*024c*/ 	.short	0x010a
        /*024e*/ 	.byte	0x04
	.zero		1


	//   ....[28]....
        /*0250*/ 	.word	0x00001d90
        /*0254*/ 	.word	0x000000ff
        /*0258*/ 	.word	0x00000000
        /*025c*/ 	.short	0x0101
        /*025e*/ 	.byte	0x04
	.zero		1


	//   ....[29]....
        /*0260*/ 	.word	0x00001f40
        /*0264*/ 	.word	0x000000ff
        /*0268*/ 	.word	0x00000000
        /*026c*/ 	.short	0x0101
        /*026e*/ 	.byte	0x04
	.zero		1


	//   ....[30]....
        /*0270*/ 	.word	0x000026c0
        /*0274*/ 	.word	0x00000003
        /*0278*/ 	.word	0x00000080
        /*027c*/ 	.short	0x010a
        /*027e*/ 	.byte	0x3f
	.zero		1


	//   ....[31]....
        /*0280*/ 	.word	0x00004a60
        /*0284*/ 	.word	0x000000ff
        /*0288*/ 	.word	0x00000000
        /*028c*/ 	.short	0x0101
        /*028e*/ 	.byte	0x04
	.zero		1


	//   ....[32]....
        /*0290*/ 	.word	0x00004b30
        /*0294*/ 	.word	0x0000001c
        /*0298*/ 	.word	0x00000080
        /*029c*/ 	.short	0x010a
        /*029e*/ 	.byte	0x3f
	.zero		1


	//   ....[33]....
        /*02a0*/ 	.word	0x00006ac0
        /*02a4*/ 	.word	0x000000ff
        /*02a8*/ 	.word	0x00000000
        /*02ac*/ 	.short	0x0101
        /*02ae*/ 	.byte	0x04
	.zero		1


	//   ....[34]....
        /*02b0*/ 	.word	0x00007440
        /*02b4*/ 	.word	0x000000ff
        /*02b8*/ 	.word	0x00000000
        /*02bc*/ 	.short	0x0101
        /*02be*/ 	.byte	0x04
	.zero		1


	//   ....[35]....
        /*02c0*/ 	.word	0x00007b20
        /*02c4*/ 	.word	0x000000ff
        /*02c8*/ 	.word	0x000000b8
        /*02cc*/ 	.short	0x010a
        /*02ce*/ 	.byte	0x04
	.zero		1


	//   ....[36]....
        /*02d0*/ 	.word	0x00007f60
        /*02d4*/ 	.word	0x000000ff
        /*02d8*/ 	.word	0x00000098
        /*02dc*/ 	.short	0x010a
        /*02de*/ 	.byte	0x05
	.zero		1


	//   ....[37]....
        /*02e0*/ 	.word	0x00008060
        /*02e4*/ 	.word	0x000000ff
        /*02e8*/ 	.word	0x00000080
        /*02ec*/ 	.short	0x010b
        /*02ee*/ 	.byte	0x05
	.zero		1


	//   ....[38]....
        /*02f0*/ 	.word	0x000080f0
        /*02f4*/ 	.word	0x000000ff
        /*02f8*/ 	.word	0x00000000
        /*02fc*/ 	.short	0x0101
        /*02fe*/ 	.byte	0x05
	.zero		1


	//   ....[39]....
        /*0300*/ 	.word	0x00008160
        /*0304*/ 	.word	0x000000ff
        /*0308*/ 	.word	0x00000098
        /*030c*/ 	.short	0x010a
        /*030e*/ 	.byte	0x04
	.zero		1


	//   ....[40]....
        /*0310*/ 	.word	0x00008280
        /*0314*/ 	.word	0x000000ff
        /*0318*/ 	.word	0x00000080
        /*031c*/ 	.short	0x010b
        /*031e*/ 	.byte	0x04
	.zero		1


	//   ....[41]....
        /*0320*/ 	.word	0x00008360
        /*0324*/ 	.word	0x000000ff
        /*0328*/ 	.word	0x00000000
        /*032c*/ 	.short	0x0101
        /*032e*/ 	.byte	0x04
	.zero		1


	//   ....[42]....
        /*0330*/ 	.word	0x00008a10
        /*0334*/ 	.word	0x00000003
        /*0338*/ 	.word	0x00000098
        /*033c*/ 	.short	0x010a
        /*033e*/ 	.byte	0x3f
	.zero		1


	//   ....[43]....
        /*0340*/ 	.word	0x00008ae0
        /*0344*/ 	.word	0x00000005
        /*0348*/ 	.word	0x00000098
        /*034c*/ 	.short	0x010a
        /*034e*/ 	.byte	0x3f
	.zero		1


	//   ....[44]....
        /*0350*/ 	.word	0x00008b90
        /*0354*/ 	.word	0x00000003
        /*0358*/ 	.word	0x00000098
        /*035c*/ 	.short	0x010a
        /*035e*/ 	.byte	0x3f
	.zero		1


	//   ....[45]....
        /*0360*/ 	.word	0x00008ec0
        /*0364*/ 	.word	0x0000000f
        /*0368*/ 	.word	0x00000040
        /*036c*/ 	.short	0x010a
        /*036e*/ 	.byte	0x3f
	.zero		1


	//   ....[46]....
        /*0370*/ 	.word	0x00009280
        /*0374*/ 	.word	0x00000005
        /*0378*/ 	.word	0x000000b8
        /*037c*/ 	.short	0x0101
        /*037e*/ 	.byte	0x3f
	.zero		1


	//   ....[47]....
        /*0380*/ 	.word	0x00009990
        /*0384*/ 	.word	0x00000007
        /*0388*/ 	.word	0x00000000
        /*038c*/ 	.short	0x010a
        /*038e*/ 	.byte	0x3f
	.zero		1


	//   ....[48]....
        /*0390*/ 	.word	0x00009a10
        /*0394*/ 	.word	0x00000006
        /*0398*/ 	.word	0x00000000
        /*039c*/ 	.short	0x010a
        /*039e*/ 	.byte	0x3f
	.zero		1


	//   ....[49]....
        /*03a0*/ 	.word	0x00009aa0
        /*03a4*/ 	.word	0x00000007
        /*03a8*/ 	.word	0x00000000
        /*03ac*/ 	.short	0x010a
        /*03ae*/ 	.byte	0x3f
	.zero		1


	//   ....[50]....
        /*03b0*/ 	.word	0x00009b30
        /*03b4*/ 	.word	0x00000006
        /*03b8*/ 	.word	0x00000000
        /*03bc*/ 	.short	0x010a
        /*03be*/ 	.byte	0x3f
	.zero		1


	//   ....[51]....
        /*03c0*/ 	.word	0x00009bc0
        /*03c4*/ 	.word	0x00000007
        /*03c8*/ 	.word	0x00000000
        /*03cc*/ 	.short	0x010a
        /*03ce*/ 	.byte	0x3f
	.zero		1


	//   ....[52]....
        /*03d0*/ 	.word	0x00009c50
        /*03d4*/ 	.word	0x00000006
        /*03d8*/ 	.word	0x00000000
        /*03dc*/ 	.short	0x010a
        /*03de*/ 	.byte	0x3f
	.zero		1


	//   ....[53]....
        /*03e0*/ 	.word	0x00009ce0
        /*03e4*/ 	.word	0x00000007
        /*03e8*/ 	.word	0x00000000
        /*03ec*/ 	.short	0x010a
        /*03ee*/ 	.byte	0x3f
	.zero		1


	//   ....[54]....
        /*03f0*/ 	.word	0x00009d70
        /*03f4*/ 	.word	0x00000005
        /*03f8*/ 	.word	0x00000000
        /*03fc*/ 	.short	0x010a
        /*03fe*/ 	.byte	0x3f
	.zero		1


	//   ....[55]....
        /*0400*/ 	.word	0x00009dd0
        /*0404*/ 	.word	0x00000003
        /*0408*/ 	.word	0x00000000
        /*040c*/ 	.short	0x010a
        /*040e*/ 	.byte	0x3f
	.zero		1


	//   ....[56]....
        /*0410*/ 	.word	0x00009e30
        /*0414*/ 	.word	0x00000004
        /*0418*/ 	.word	0x00000000
        /*041c*/ 	.short	0x010a
        /*041e*/ 	.byte	0x3f
	.zero		1


	//   ....[57]....
        /*0420*/ 	.word	0x00009e80
        /*0424*/ 	.word	0x00000003
        /*0428*/ 	.word	0x00000080
        /*042c*/ 	.short	0x010a
        /*042e*/ 	.byte	0x3f
	.zero		1


	//   ....[58]....
        /*0430*/ 	.word	0x00009ed0
        /*0434*/ 	.word	0x0000001c
        /*0438*/ 	.word	0x00000080
        /*043c*/ 	.short	0x010a
        /*043e*/ 	.byte	0x3f
	.zero		1


	//   ....[59]....
        /*0440*/ 	.word	0x00009f30
        /*0444*/ 	.word	0x00000003
        /*0448*/ 	.word	0x000000b8
        /*044c*/ 	.short	0x010a
        /*044e*/ 	.byte	0x3f
	.zero		1


	//   ....[60]....
        /*0450*/ 	.word	0x00009f90
        /*0454*/ 	.word	0x00000005
        /*0458*/ 	.word	0x00000098
        /*045c*/ 	.short	0x010a
        /*045e*/ 	.byte	0x3f
	.zero		1


	//   ....[61]....
        /*0460*/ 	.word	0x00009ff0
        /*0464*/ 	.word	0x00000005
        /*0468*/ 	.word	0x00000098
        /*046c*/ 	.short	0x010a
        /*046e*/ 	.byte	0x3f
	.zero		1


	//   ....[62]....
        /*0470*/ 	.word	0x0000a040
        /*0474*/ 	.word	0x00000003
        /*0478*/ 	.word	0x00000098
        /*047c*/ 	.short	0x010a
        /*047e*/ 	.byte	0x3f
	.zero		1


	//   ....[63]....
        /*0480*/ 	.word	0x0000a090
        /*0484*/ 	.word	0x00000005
        /*0488*/ 	.word	0x00000098
        /*048c*/ 	.short	0x010a
        /*048e*/ 	.byte	0x3f
	.zero		1


	//   ....[64]....
        /*0490*/ 	.word	0x0000a160
        /*0494*/ 	.word	0x0000000f
        /*0498*/ 	.word	0x00000040
        /*049c*/ 	.short	0x010a
        /*049e*/ 	.byte	0x3f
	.zero		1


	//   ....[65]....
        /*04a0*/ 	.word	0x0000a230
        /*04a4*/ 	.word	0x00000007
        /*04a8*/ 	.word	0x00000000
        /*04ac*/ 	.short	0x010a
        /*04ae*/ 	.byte	0x3f
	.zero		1


	//   ....[66]....
        /*04b0*/ 	.word	0x0000a280
        /*04b4*/ 	.word	0x00000006
        /*04b8*/ 	.word	0x00000000
        /*04bc*/ 	.short	0x010a
        /*04be*/ 	.byte	0x3f
	.zero		1


	//   ....[67]....
        /*04c0*/ 	.word	0x0000a2d0
        /*04c4*/ 	.word	0x00000007
        /*04c8*/ 	.word	0x00000000
        /*04cc*/ 	.short	0x010a
        /*04ce*/ 	.byte	0x3f
	.zero		1


	//   ....[68]....
        /*04d0*/ 	.word	0x0000a320
        /*04d4*/ 	.word	0x00000006
        /*04d8*/ 	.word	0x00000000
        /*04dc*/ 	.short	0x010a
        /*04de*/ 	.byte	0x3f
	.zero		1


	//   ....[69]....
        /*04e0*/ 	.word	0x0000a370
        /*04e4*/ 	.word	0x00000007
        /*04e8*/ 	.word	0x00000000
        /*04ec*/ 	.short	0x010a
        /*04ee*/ 	.byte	0x3f
	.zero		1


	//   ....[70]....
        /*04f0*/ 	.word	0x0000a3c0
        /*04f4*/ 	.word	0x00000006
        /*04f8*/ 	.word	0x00000000
        /*04fc*/ 	.short	0x010a
        /*04fe*/ 	.byte	0x3f
	.zero		1


	//   ....[71]....
        /*0500*/ 	.word	0x0000a410
        /*0504*/ 	.word	0x00000007
        /*0508*/ 	.word	0x00000000
        /*050c*/ 	.short	0x010a
        /*050e*/ 	.byte	0x3f
	.zero		1


	//----- nvinfo : EIATTR_NUM_MBARRIERS
	.align		4
.L_38:
        /*0510*/ 	.byte	0x03, 0x38
        /*0512*/ 	.short	0x0018


	//----- nvinfo : EIATTR_EXIT_INSTR_OFFSETS
	.align		4
        /*0514*/ 	.byte	0x04, 0x1c
        /*0516*/ 	.short	(.L_40 - .L_39)


	//   ....[0]....
.L_39:
        /*0518*/ 	.word	0x00009dc0


	//----- nvinfo : EIATTR_MAX_THREADS
	.align		4
.L_40:
        /*051c*/ 	.byte	0x04, 0x05
        /*051e*/ 	.short	(.L_42 - .L_41)
.L_41:
        /*0520*/ 	.word	0x00000180
        /*0524*/ 	.word	0x00000001
        /*0528*/ 	.word	0x00000001


	//----- nvinfo : EIATTR_CRS_STACK_SIZE
	.align		4
.L_42:
        /*052c*/ 	.byte	0x04, 0x1e
        /*052e*/ 	.short	(.L_44 - .L_43)
.L_43:
        /*0530*/ 	.word	0x00000000


	//----- nvinfo : EIATTR_CBANK_PARAM_SIZE
	.align		4
.L_44:
        /*0534*/ 	.byte	0x03, 0x19
        /*0536*/ 	.short	0x0770


	//----- nvinfo : EIATTR_PARAM_CBANK
	.align		4
        /*0538*/ 	.byte	0x04, 0x0a
        /*053a*/ 	.short	(.L_46 - .L_45)
	.align		4
.L_45:
        /*053c*/ 	.word	index@(.nv.constant0._ZN7cutlass13device_kernelINS_4gemm6kernel13GemmUniversalIN4cute5tupleIJiiiiEEENS1_10collective13CollectiveMmaINS1_34MainloopSm90TmaGmmaWarpSpecializedILi8ENS5_IJNS4_1CILi1EEESB_SB_EEENS1_35KernelTmaWarpSpecializedCooperativeEEENS5_IJNSA_ILi128EEENSA_ILi64EEESG_EEENS_10bfloat16_tENS5_IJlSB_lEEESI_SJ_NS4_8TiledMMAINS4_8MMA_AtomIJNS4_4SM904GMMA27MMA_64x64x16_F32BF16BF16_SSILNSN_5MajorE0ELSP_0ELNSN_7ScaleInE1ELSQ_1EEEEEENS4_6LayoutINS5_IJNSA_ILi2EEESB_SB_EEENS5_IJSB_NSA_ILi0EEESW_EEEEENS5_IJNS4_10UnderscoreESZ_SZ_EEEEENS4_13SM90_TMA_LOADENS4_14ComposedLayoutINS4_7SwizzleILi3ELi4ELi3EEENS4_18smem_ptr_flag_bitsILi16EEENST_INS5_IJNSA_ILi8EEESG_EEENS5_IJSG_SB_EEEEEEEvNS4_8identityES12_S1C_vS1D_EENS_8epilogue10collective18CollectiveEpilogueINS1F_22Sm90TmaWarpSpecializedILi3ELi2ELi16ELb1ELb0EEEJSH_NS5_IJSF_NSA_ILi32EEEEEESI_SJ_SI_SJ_NS1F_6fusion15FusionCallbacksIS1J_NS1M_13LinCombEltActINS1F_6thread4GELUESI_fSI_fLNS_15FloatRoundStyleE2EEESH_S1L_JEEES12_NS13_INS14_ILi2ELi4ELi3EEES17_NST_INS5_IJS18_S1K_EEENS5_IJS1K_SB_EEEEEEENS4_17SM75_U32x4_LDSM_NENS4_14SM90_TMA_STOREES1Y_NS4_17SM90_U32x4_STSM_NENS4_9Copy_AtomIJS21_NS_6half_tEEEEvEEEvvEEEEvNT_6ParamsE)
        /*0540*/ 	.short	0x0210
        /*0542*/ 	.short	0x0770


	//----- nvinfo : EIATTR_SW_WAR
	.align		4
.L_46:
        /*0544*/ 	.byte	0x04, 0x36
        /*0546*/ 	.short	(.L_48 - .L_47)
.L_47:
        /*0548*/ 	.word	0x00000008
.L_48:


//--------------------- .nv.callgraph             --------------------------
	.section	.nv.callgraph,"",@"SHT_CUDA_CALLGRAPH"
	.align	4
	.sectionentsize	8
	.align		4
        /*0000*/ 	.word	0x00000000
	.align		4
        /*0004*/ 	.word	0xffffffff
	.align		4
        /*0008*/ 	.word	index@(_ZN7cutlass13device_kernelINS_4gemm6kernel13GemmUniversalIN4cute5tupleIJiiiiEEENS1_10collective13CollectiveMmaINS1_34MainloopSm90TmaGmmaWarpSpecializedILi8ENS5_IJNS4_1CILi1EEESB_SB_EEENS1_35KernelTmaWarpSpecializedCooperativeEEENS5_IJNSA_ILi128EEENSA_ILi64EEESG_EEENS_10bfloat16_tENS5_IJlSB_lEEESI_SJ_NS4_8TiledMMAINS4_8MMA_AtomIJNS4_4SM904GMMA27MMA_64x64x16_F32BF16BF16_SSILNSN_5MajorE0ELSP_0ELNSN_7ScaleInE1ELSQ_1EEEEEENS4_6LayoutINS5_IJNSA_ILi2EEESB_SB_EEENS5_IJSB_NSA_ILi0EEESW_EEEEENS5_IJNS4_10UnderscoreESZ_SZ_EEEEENS4_13SM90_TMA_LOADENS4_14ComposedLayoutINS4_7SwizzleILi3ELi4ELi3EEENS4_18smem_ptr_flag_bitsILi16EEENST_INS5_IJNSA_ILi8EEESG_EEENS5_IJSG_SB_EEEEEEEvNS4_8identityES12_S1C_vS1D_EENS_8epilogue10collective18CollectiveEpilogueINS1F_22Sm90TmaWarpSpecializedILi3ELi2ELi16ELb1ELb0EEEJSH_NS5_IJSF_NSA_ILi32EEEEEESI_SJ_SI_SJ_NS1F_6fusion15FusionCallbacksIS1J_NS1M_13LinCombEltActINS1F_6thread4GELUESI_fSI_fLNS_15FloatRoundStyleE2EEESH_S1L_JEEES12_NS13_INS14_ILi2ELi4ELi3EEES17_NST_INS5_IJS18_S1K_EEENS5_IJS1K_SB_EEEEEEENS4_17SM75_U32x4_LDSM_NENS4_14SM90_TMA_STOREES1Y_NS4_17SM90_U32x4_STSM_NENS4_9Copy_AtomIJS21_NS_6half_tEEEEvEEEvvEEEEvNT_6ParamsE)
	.align		4
        /*000c*/ 	.word	index@(__assertfail)
	.align		4
        /*0010*/ 	.word	0x00000000
	.align		4
        /*0014*/ 	.word	0xfffffffe
	.align		4
        /*0018*/ 	.word	0x00000000
	.align		4
        /*001c*/ 	.word	0xfffffffd
	.align		4
        /*0020*/ 	.word	0x00000000
	.align		4
        /*0024*/ 	.word	0xfffffffc


//--------------------- .nv.constant4             --------------------------
	.section	.nv.constant4,"a",@progbits
	.align	8
	.align		8
.nv.constant4:
        /*0000*/ 	.dword	__assertfail
	.align		8
        /*0008*/ 	.dword	__unnamed_1
	.align		8
        /*0010*/ 	.dword	__unnamed_2
	.align		8
        /*0018*/ 	.dword	_ZN39_INTERNAL_340f3a3f_4_k_cu_140f5ac9_35034cuda3std3__45__cpo5beginE
	.align		8
        /*0020*/ 	.dword	_ZN39_INTERNAL_340f3a3f_4_k_cu_140f5ac9_35034cuda3std3__45__cpo3endE
	.align		8
        /*0028*/ 	.dword	_ZN39_INTERNAL_340f3a3f_4_k_cu_140f5ac9_35034cuda3std3__45__cpo6cbeginE
	.align		8
        /*0030*/ 	.dword	_ZN39_INTERNAL_340f3a3f_4_k_cu_140f5ac9_35034cuda3std3__45__cpo4cendE
	.align		8
        /*0038*/ 	.dword	_ZN39_INTERNAL_340f3a3f_4_k_cu_140f5ac9_35034cuda3std3__441_GLOBAL__N__340f3a3f_4_k_cu_140f5ac9_35036ignoreE
	.align		8
        /*0040*/ 	.dword	_ZN39_INTERNAL_340f3a3f_4_k_cu_140f5ac9_35034cuda3std3__419piecewise_constructE
	.align		8
        /*0048*/ 	.dword	_ZN39_INTERNAL_340f3a3f_4_k_cu_140f5ac9_35034cuda3std3__48in_placeE
	.align		8
        /*0050*/ 	.dword	_ZN39_INTERNAL_340f3a3f_4_k_cu_140f5ac9_35034cuda3std6ranges3__45__cpo4swapE
	.align		8
        /*0058*/ 	.dword	_ZN39_INTERNAL_340f3a3f_4_k_cu_140f5ac9_35034cuda3std6ranges3__45__cpo9iter_moveE
	.align		8
        /*0060*/ 	.dword	_ZN39_INTERNAL_340f3a3f_4_k_cu_140f5ac9_35034cute7productE
	.align		8
        /*0068*/ 	.dword	_ZN39_INTERNAL_340f3a3f_4_k_cu_140f5ac9_35034cute1_E
	.align		8
        /*0070*/ 	.dword	$str$22
	.align		8
        /*0078*/ 	.dword	$str$23
	.align		8
        /*0080*/ 	.dword	$str$26
	.align		8
        /*0088*/ 	.dword	$str$27


//--------------------- .text._ZN7cutlass13device_kernelINS_4gemm6kernel13GemmUniversalIN4cute5tupleIJiiiiEEENS1_10collective13CollectiveMmaINS1_34MainloopSm90TmaGmmaWarpSpecializedILi8ENS5_IJNS4_1CILi1EEESB_SB_EEENS1_35KernelTmaWarpSpecializedCooperativeEEENS5_IJNSA_ILi128EEENSA_ILi64EEESG_EEENS_10bfloat16_tENS5_IJlSB_lEEESI_SJ_NS4_8TiledMMAINS4_8MMA_AtomIJNS4_4SM904GMMA27MMA_64x64x16_F32BF16BF16_SSILNSN_5MajorE0ELSP_0ELNSN_7ScaleInE1ELSQ_1EEEEEENS4_6LayoutINS5_IJNSA_ILi2EEESB_SB_EEENS5_IJSB_NSA_ILi0EEESW_EEEEENS5_IJNS4_10UnderscoreESZ_SZ_EEEEENS4_13SM90_TMA_LOADENS4_14ComposedLayoutINS4_7SwizzleILi3ELi4ELi3EEENS4_18smem_ptr_flag_bitsILi16EEENST_INS5_IJNSA_ILi8EEESG_EEENS5_IJSG_SB_EEEEEEEvNS4_8identityES12_S1C_vS1D_EENS_8epilogue10collective18CollectiveEpilogueINS1F_22Sm90TmaWarpSpecializedILi3ELi2ELi16ELb1ELb0EEEJSH_NS5_IJSF_NSA_ILi32EEEEEESI_SJ_SI_SJ_NS1F_6fusion15FusionCallbacksIS1J_NS1M_13LinCombEltActINS1F_6thread4GELUESI_fSI_fLNS_15FloatRoundStyleE2EEESH_S1L_JEEES12_NS13_INS14_ILi2ELi4ELi3EEES17_NST_INS5_IJS18_S1K_EEENS5_IJS1K_SB_EEEEEEENS4_17SM75_U32x4_LDSM_NENS4_14SM90_TMA_STOREES1Y_NS4_17SM90_U32x4_STSM_NENS4_9Copy_AtomIJS21_NS_6half_tEEEEvEEEvvEEEEvNT_6ParamsE --------------------------
	.section	.text._ZN7cutlass13device_kernelINS_4gemm6kernel13GemmUniversalIN4cute5tupleIJiiiiEEENS1_10collective13CollectiveMmaINS1_34MainloopSm90TmaGmmaWarpSpecializedILi8ENS5_IJNS4_1CILi1EEESB_SB_EEENS1_35KernelTmaWarpSpecializedCooperativeEEENS5_IJNSA_ILi128EEENSA_ILi64EEESG_EEENS_10bfloat16_tENS5_IJlSB_lEEESI_SJ_NS4_8TiledMMAINS4_8MMA_AtomIJNS4_4SM904GMMA27MMA_64x64x16_F32BF16BF16_SSILNSN_5MajorE0ELSP_0ELNSN_7ScaleInE1ELSQ_1EEEEEENS4_6LayoutINS5_IJNSA_ILi2EEESB_SB_EEENS5_IJSB_NSA_ILi0EEESW_EEEEENS5_IJNS4_10UnderscoreESZ_SZ_EEEEENS4_13SM90_TMA_LOADENS4_14ComposedLayoutINS4_7SwizzleILi3ELi4ELi3EEENS4_18smem_ptr_flag_bitsILi16EEENST_INS5_IJNSA_ILi8EEESG_EEENS5_IJSG_SB_EEEEEEEvNS4_8identityES12_S1C_vS1D_EENS_8epilogue10collective18CollectiveEpilogueINS1F_22Sm90TmaWarpSpecializedILi3ELi2ELi16ELb1ELb0EEEJSH_NS5_IJSF_NSA_ILi32EEEEEESI_SJ_SI_SJ_NS1F_6fusion15FusionCallbacksIS1J_NS1M_13LinCombEltActINS1F_6thread4GELUESI_fSI_fLNS_15FloatRoundStyleE2EEESH_S1L_JEEES12_NS13_INS14_ILi2ELi4ELi3EEES17_NST_INS5_IJS18_S1K_EEENS5_IJS1K_SB_EEEEEEENS4_17SM75_U32x4_LDSM_NENS4_14SM90_TMA_STOREES1Y_NS4_17SM90_U32x4_STSM_NENS4_9Copy_AtomIJS21_NS_6half_tEEEEvEEEvvEEEEvNT_6ParamsE,"ax",@progbits
	.align	128
.text._ZN7cutlass13device_kernelINS_4gemm6kernel13GemmUniversalIN4cute5tupleIJiiiiEEENS1_10collective13CollectiveMmaINS1_34MainloopSm90TmaGmmaWarpSpecializedILi8ENS5_IJNS4_1CILi1EEESB_SB_EEENS1_35KernelTmaWarpSpecializedCooperativeEEENS5_IJNSA_ILi128EEENSA_ILi64EEESG_EEENS_10bfloat16_tENS5_IJlSB_lEEESI_SJ_NS4_8TiledMMAINS4_8MMA_AtomIJNS4_4SM904GMMA27MMA_64x64x16_F32BF16BF16_SSILNSN_5MajorE0ELSP_0ELNSN_7ScaleInE1ELSQ_1EEEEEENS4_6LayoutINS5_IJNSA_ILi2EEESB_SB_EEENS5_IJSB_NSA_ILi0EEESW_EEEEENS5_IJNS4_10UnderscoreESZ_SZ_EEEEENS4_13SM90_TMA_LOADENS4_14ComposedLayoutINS4_7SwizzleILi3ELi4ELi3EEENS4_18smem_ptr_flag_bitsILi16EEENST_INS5_IJNSA_ILi8EEESG_EEENS5_IJSG_SB_EEEEEEEvNS4_8identityES12_S1C_vS1D_EENS_8epilogue10collective18CollectiveEpilogueINS1F_22Sm90TmaWarpSpecializedILi3ELi2ELi16ELb1ELb0EEEJSH_NS5_IJSF_NSA_ILi32EEEEEESI_SJ_SI_SJ_NS1F_6fusion15FusionCallbacksIS1J_NS1M_13LinCombEltActINS1F_6thread4GELUESI_fSI_fLNS_15FloatRoundStyleE2EEESH_S1L_JEEES12_NS13_INS14_ILi2ELi4ELi3EEES17_NST_INS5_IJS18_S1K_EEENS5_IJS1K_SB_EEEEEEENS4_17SM75_U32x4_LDSM_NENS4_14SM90_TMA_STOREES1Y_NS4_17SM90_U32x4_STSM_NENS4_9Copy_AtomIJS21_NS_6half_tEEEEvEEEvvEEEEvNT_6ParamsE:
        .type           _ZN7cutlass13device_kernelINS_4gemm6kernel13GemmUniversalIN4cute5tupleIJiiiiEEENS1_10collective13CollectiveMmaINS1_34MainloopSm90TmaGmmaWarpSpecializedILi8ENS5_IJNS4_1CILi1EEESB_SB_EEENS1_35KernelTmaWarpSpecializedCooperativeEEENS5_IJNSA_ILi128EEENSA_ILi64EEESG_EEENS_10bfloat16_tENS5_IJlSB_lEEESI_SJ_NS4_8TiledMMAINS4_8MMA_AtomIJNS4_4SM904GMMA27MMA_64x64x16_F32BF16BF16_SSILNSN_5MajorE0ELSP_0ELNSN_7ScaleInE1ELSQ_1EEEEEENS4_6LayoutINS5_IJNSA_ILi2EEESB_SB_EEENS5_IJSB_NSA_ILi0EEESW_EEEEENS5_IJNS4_10UnderscoreESZ_SZ_EEEEENS4_13SM90_TMA_LOADENS4_14ComposedLayoutINS4_7SwizzleILi3ELi4ELi3EEENS4_18smem_ptr_flag_bitsILi16EEENST_INS5_IJNSA_ILi8EEESG_EEENS5_IJSG_SB_EEEEEEEvNS4_8identityES12_S1C_vS1D_EENS_8epilogue10collective18CollectiveEpilogueINS1F_22Sm90TmaWarpSpecializedILi3ELi2ELi16ELb1ELb0EEEJSH_NS5_IJSF_NSA_ILi32EEEEEESI_SJ_SI_SJ_NS1F_6fusion15FusionCallbacksIS1J_NS1M_13LinCombEltActINS1F_6thread4GELUESI_fSI_fLNS_15FloatRoundStyleE2EEESH_S1L_JEEES12_NS13_INS14_ILi2ELi4ELi3EEES17_NST_INS5_IJS18_S1K_EEENS5_IJS1K_SB_EEEEEEENS4_17SM75_U32x4_LDSM_NENS4_14SM90_TMA_STOREES1Y_NS4_17SM90_U32x4_STSM_NENS4_9Copy_AtomIJS21_NS_6half_tEEEEvEEEvvEEEEvNT_6ParamsE,@function
        .size           _ZN7cutlass13device_kernelINS_4gemm6kernel13GemmUniversalIN4cute5tupleIJiiiiEEENS1_10collective13CollectiveMmaINS1_34MainloopSm90TmaGmmaWarpSpecializedILi8ENS5_IJNS4_1CILi1EEESB_SB_EEENS1_35KernelTmaWarpSpecializedCooperativeEEENS5_IJNSA_ILi128EEENSA_ILi64EEESG_EEENS_10bfloat16_tENS5_IJlSB_lEEESI_SJ_NS4_8TiledMMAINS4_8MMA_AtomIJNS4_4SM904GMMA27MMA_64x64x16_F32BF16BF16_SSILNSN_5MajorE0ELSP_0ELNSN_7ScaleInE1ELSQ_1EEEEEENS4_6LayoutINS5_IJNSA_ILi2EEESB_SB_EEENS5_IJSB_NSA_ILi0EEESW_EEEEENS5_IJNS4_10UnderscoreESZ_SZ_EEEEENS4_13SM90_TMA_LOADENS4_14ComposedLayoutINS4_7SwizzleILi3ELi4ELi3EEENS4_18smem_ptr_flag_bitsILi16EEENST_INS5_IJNSA_ILi8EEESG_EEENS5_IJSG_SB_EEEEEEEvNS4_8identityES12_S1C_vS1D_EENS_8epilogue10collective18CollectiveEpilogueINS1F_22Sm90TmaWarpSpecializedILi3ELi2ELi16ELb1ELb0EEEJSH_NS5_IJSF_NSA_ILi32EEEEEESI_SJ_SI_SJ_NS1F_6fusion15FusionCallbacksIS1J_NS1M_13LinCombEltActINS1F_6thread4GELUESI_fSI_fLNS_15FloatRoundStyleE2EEESH_S1L_JEEES12_NS13_INS14_ILi2ELi4ELi3EEES17_NST_INS5_IJS18_S1K_EEENS5_IJS1K_SB_EEEEEEENS4_17SM75_U32x4_LDSM_NENS4_14SM90_TMA_STOREES1Y_NS4_17SM90_U32x4_STSM_NENS4_9Copy_AtomIJS21_NS_6half_tEEEEvEEEvvEEEEvNT_6ParamsE,(.L_x_158 - _ZN7cutlass13device_kernelINS_4gemm6kernel13GemmUniversalIN4cute5tupleIJiiiiEEENS1_10collective13CollectiveMmaINS1_34MainloopSm90TmaGmmaWarpSpecializedILi8ENS5_IJNS4_1CILi1EEESB_SB_EEENS1_35KernelTmaWarpSpecializedCooperativeEEENS5_IJNSA_ILi128EEENSA_ILi64EEESG_EEENS_10bfloat16_tENS5_IJlSB_lEEESI_SJ_NS4_8TiledMMAINS4_8MMA_AtomIJNS4_4SM904GMMA27MMA_64x64x16_F32BF16BF16_SSILNSN_5MajorE0ELSP_0ELNSN_7ScaleInE1ELSQ_1EEEEEENS4_6LayoutINS5_IJNSA_ILi2EEESB_SB_EEENS5_IJSB_NSA_ILi0EEESW_EEEEENS5_IJNS4_10UnderscoreESZ_SZ_EEEEENS4_13SM90_TMA_LOADENS4_14ComposedLayoutINS4_7SwizzleILi3ELi4ELi3EEENS4_18smem_ptr_flag_bitsILi16EEENST_INS5_IJNSA_ILi8EEESG_EEENS5_IJSG_SB_EEEEEEEvNS4_8identityES12_S1C_vS1D_EENS_8epilogue10collective18CollectiveEpilogueINS1F_22Sm90TmaWarpSpecializedILi3ELi2ELi16ELb1ELb0EEEJSH_NS5_IJSF_NSA_ILi32EEEEEESI_SJ_SI_SJ_NS1F_6fusion15FusionCallbacksIS1J_NS1M_13LinCombEltActINS1F_6thread4GELUESI_fSI_fLNS_15FloatRoundStyleE2EEESH_S1L_JEEES12_NS13_INS14_ILi2ELi4ELi3EEES17_NST_INS5_IJS18_S1K_EEENS5_IJS1K_SB_EEEEEEENS4_17SM75_U32x4_LDSM_NENS4_14SM90_TMA_STOREES1Y_NS4_17SM90_U32x4_STSM_NENS4_9Copy_AtomIJS21_NS_6half_tEEEEvEEEvvEEEEvNT_6ParamsE)
        .other          _ZN7cutlass13device_kernelINS_4gemm6kernel13GemmUniversalIN4cute5tupleIJiiiiEEENS1_10collective13CollectiveMmaINS1_34MainloopSm90TmaGmmaWarpSpecializedILi8ENS5_IJNS4_1CILi1EEESB_SB_EEENS1_35KernelTmaWarpSpecializedCooperativeEEENS5_IJNSA_ILi128EEENSA_ILi64EEESG_EEENS_10bfloat16_tENS5_IJlSB_lEEESI_SJ_NS4_8TiledMMAINS4_8MMA_AtomIJNS4_4SM904GMMA27MMA_64x64x16_F32BF16BF16_SSILNSN_5MajorE0ELSP_0ELNSN_7ScaleInE1ELSQ_1EEEEEENS4_6LayoutINS5_IJNSA_ILi2EEESB_SB_EEENS5_IJSB_NSA_ILi0EEESW_EEEEENS5_IJNS4_10UnderscoreESZ_SZ_EEEEENS4_13SM90_TMA_LOADENS4_14ComposedLayoutINS4_7SwizzleILi3ELi4ELi3EEENS4_18smem_ptr_flag_bitsILi16EEENST_INS5_IJNSA_ILi8EEESG_EEENS5_IJSG_SB_EEEEEEEvNS4_8identityES12_S1C_vS1D_EENS_8epilogue10collective18CollectiveEpilogueINS1F_22Sm90TmaWarpSpecializedILi3ELi2ELi16ELb1ELb0EEEJSH_NS5_IJSF_NSA_ILi32EEEEEESI_SJ_SI_SJ_NS1F_6fusion15FusionCallbacksIS1J_NS1M_13LinCombEltActINS1F_6thread4GELUESI_fSI_fLNS_15FloatRoundStyleE2EEESH_S1L_JEEES12_NS13_INS14_ILi2ELi4ELi3EEES17_NST_INS5_IJS18_S1K_EEENS5_IJS1K_SB_EEEEEEENS4_17SM75_U32x4_LDSM_NENS4_14SM90_TMA_STOREES1Y_NS4_17SM90_U32x4_STSM_NENS4_9Copy_AtomIJS21_NS_6half_tEEEEvEEEvvEEEEvNT_6ParamsE,@"STO_CUDA_ENTRY STV_DEFAULT"
_ZN7cutlass13device_kernelINS_4gemm6kernel13GemmUniversalIN4cute5tupleIJiiiiEEENS1_10collective13CollectiveMmaINS1_34MainloopSm90TmaGmmaWarpSpecializedILi8ENS5_IJNS4_1CILi1EEESB_SB_EEENS1_35KernelTmaWarpSpecializedCooperativeEEENS5_IJNSA_ILi128EEENSA_ILi64EEESG_EEENS_10bfloat16_tENS5_IJlSB_lEEESI_SJ_NS4_8TiledMMAINS4_8MMA_AtomIJNS4_4SM904GMMA27MMA_64x64x16_F32BF16BF16_SSILNSN_5MajorE0ELSP_0ELNSN_7ScaleInE1ELSQ_1EEEEEENS4_6LayoutINS5_IJNSA_ILi2EEESB_SB_EEENS5_IJSB_NSA_ILi0EEESW_EEEEENS5_IJNS4_10UnderscoreESZ_SZ_EEEEENS4_13SM90_TMA_LOADENS4_14ComposedLayoutINS4_7SwizzleILi3ELi4ELi3EEENS4_18smem_ptr_flag_bitsILi16EEENST_INS5_IJNSA_ILi8EEESG_EEENS5_IJSG_SB_EEEEEEEvNS4_8identityES12_S1C_vS1D_EENS_8epilogue10collective18CollectiveEpilogueINS1F_22Sm90TmaWarpSpecializedILi3ELi2ELi16ELb1ELb0EEEJSH_NS5_IJSF_NSA_ILi32EEEEEESI_SJ_SI_SJ_NS1F_6fusion15FusionCallbacksIS1J_NS1M_13LinCombEltActINS1F_6thread4GELUESI_fSI_fLNS_15FloatRoundStyleE2EEESH_S1L_JEEES12_NS13_INS14_ILi2ELi4ELi3EEES17_NST_INS5_IJS18_S1K_EEENS5_IJS1K_SB_EEEEEEENS4_17SM75_U32x4_LDSM_NENS4_14SM90_TMA_STOREES1Y_NS4_17SM90_U32x4_STSM_NENS4_9Copy_AtomIJS21_NS_6half_tEEEEvEEEvvEEEEvNT_6ParamsE:
[----:B------:R-:W1:Y:S01]  /*0000*/  LDC R1, c[0x0][0x28] ;  /* 0x00000a00ff017b82 */ /* 0x000e620000000800 */
[----:B------:R-:W2:Y:S07]  /*0010*/  S2R R18, SR_TID.X ;  /* 0x0000000000127919 */ /* 0x000eae0000002100 */
[----:B------:R-:W3:Y:S01]  /*0020*/  LDC.64 R4, c[0x0][0x588] ;  /* 0x00016200ff047b82 */ /* 0x000ee20000000a00 */
[----:B------:R-:W-:Y:S01]  /*0030*/  ELECT P0, URZ, PT ;  /* 0x00000000003f782f */ /* 0x000fe20003800000 */
[----:B------:R-:W-:Y:S01]  /*0040*/  BSSY B0, `(.L_x_0) ;  /* 0x0000016000007945 */ /* 0x000fe20003800000 */
[----:B--2---:R-:W-:-:S02]  /*0050*/  SHF.R.U32.HI R6, RZ, 0x5, R18 ;  /* 0x00000005ff067819 */ /* 0x004fc40000011612 */
[----:B------:R-:W-:-:S03]  /*0060*/  SHF.R.U32.HI R2, RZ, 0x7, R18 ;  /* 0x00000007ff027819 */ /* 0x000fc60000011612 */
[----:B------:R-:W2:Y:S04]  /*0070*/  SHFL.IDX PT, R0, R6, RZ, 0x1f ;  /* 0x00001fff06007589 */ /* 0x000ea800000e0000 */
[----:B------:R4:W1:Y:S01]  /*0080*/  SHFL.IDX PT, R10, R2, RZ, 0x1f ;  /* 0x00001fff020a7589 */ /* 0x00086200000e0000 */
[----:B--2---:R-:W-:Y:S02]  /*0090*/  ISETP.NE.OR P0, PT, R0, RZ, !P0 ;  /* 0x000000ff0000720c */ /* 0x004fe40004705670 */
[----:B------:R-:W-:-:S11]  /*00a0*/  SHF.R.S32.HI R3, RZ, 0x1f, R0 ;  /* 0x0000001fff037819 */ /* 0x000fd60000011400 */
[----:B-1-34-:R-:W-:Y:S05]  /*00b0*/  @P0 BRA `(.L_x_1) ;  /* 0x0000000000380947 */ /* 0x01afea0003800000 */
[----:B------:R-:W-:Y:S02]  /*00c0*/  ULDC.64 UR4, c[0x0][0x198] ;  /* 0x0000660000047ab9 */ /* 0x000fe40000000a00 */
[----:B------:R-:W-:Y:S02]  /*00d0*/  UIADD3 UR6, UP0, UR4, 0xf0, URZ ;  /* 0x000000f004067890 */ /* 0x000fe4000ff1e03f */
[----:B------:R-:W-:Y:S02]  /*00e0*/  UIADD3 UR8, UP1, UR4, 0x1f0, URZ ;  /* 0x000001f004087890 */ /* 0x000fe4000ff3e03f */
[----:B------:R-:W-:Y:S02]  /*00f0*/  UIADD3 UR10, UP2, UR4, 0x3f0, URZ ;  /* 0x000003f0040a7890 */ /* 0x000fe4000ff5e03f */
[----:B------:R-:W-:Y:S02]  /*0100*/  UIADD3 UR4, UP3, UR4, 0x4f0, URZ ;  /* 0x000004f004047890 */ /* 0x000fe4000ff7e03f */
[----:B------:R-:W-:-:S02]  /*0110*/  UIADD3.X UR7, URZ, UR5, URZ, UP0, !UPT ;  /* 0x000000053f077290 */ /* 0x000fc400087fe43f */
[----:B------:R-:W-:Y:S02]  /*0120*/  UIADD3.X UR9, URZ, UR5, URZ, UP1, !UPT ;  /* 0x000000053f097290 */ /* 0x000fe40008ffe43f */
[----:B------:R-:W-:Y:S02]  /*0130*/  UIADD3.X UR11, URZ, UR5, URZ, UP2, !UPT ;  /* 0x000000053f0b7290 */ /* 0x000fe400097fe43f */
[----:B------:R-:W-:-:S03]  /*0140*/  UIADD3.X UR5, URZ, UR5, URZ, UP3, !UPT ;  /* 0x000000053f057290 */ /* 0x000fc60009ffe43f */
[----:B------:R1:W-:Y:S02]  /*0150*/  UTMACCTL.PF [UR6] ;  /* 0x00000000060079b9 */ /* 0x0003e40008040000 */
[----:B------:R1:W-:Y:S02]  /*0160*/  UTMACCTL.PF [UR8] ;  /* 0x00000000080079b9 */ /* 0x0003e40008040000 */
[----:B------:R1:W-:Y:S02]  /*0170*/  UTMACCTL.PF [UR10] ;  /* 0x000000000a0079b9 */ /* 0x0003e40008040000 */
[----:B------:R1:W-:Y:S02]  /*0180*/  UTMACCTL.PF [UR4] ;  /* 0x00000000040079b9 */ /* 0x0003e40008040000 */
[----:B-1----:R-:W-:Y:S01]  /*0190*/  NOP ;  /* 0x0000000000007918 */ /* 0x002fe20000000000 */
.L_x_1:
[----:B------:R-:W-:Y:S05]  /*01a0*/  BSYNC B0 ;  /* 0x0000000000007941 */ /* 0x000fea0003800000 */
.L_x_0:
[----:B------:R-:W-:Y:S01]  /*01b0*/  ULDC.64 UR4, c[0x0][0x590] ;  /* 0x0001640000047ab9 */ /* 0x000fe20000000a00 */
[----:B------:R-:W-:Y:S01]  /*01c0*/  LEA.HI R3, R3, R0, RZ, 0x2 ;  /* 0x0000000003037211 */ /* 0x000fe200078f10ff */
[----:B------:R-:W-:Y:S01]  /*01d0*/  ULDC.64 UR52, c[0x0][0x208] ;  /* 0x0000820000347ab9 */ /* 0x000fe20000000a00 */
[----:B------:R-:W-:Y:S01]  /*01e0*/  ISETP.NE.U32.AND P2, PT, RZ, UR4, PT ;  /* 0x00000004ff007c0c */ /* 0x000fe2000bf45070 */
[----:B------:R-:W-:Y:S01]  /*01f0*/  IMAD.MOV.U32 R2, RZ, RZ, R4 ;  /* 0x000000ffff027224 */ /* 0x000fe200078e0004 */
[----:B------:R-:W-:Y:S02]  /*0200*/  LOP3.LUT R3, R3, 0xfffffffc, RZ, 0xc0, !PT ;  /* 0xfffffffc03037812 */ /* 0x000fe400078ec0ff */
[----:B------:R-:W-:Y:S02]  /*0210*/  ISETP.NE.AND.EX P3, PT, RZ, UR5, PT, P2 ;  /* 0x00000005ff007c0c */ /* 0x000fe4000bf65320 */
[----:B------:R-:W-:Y:S01]  /*0220*/  PRMT R7, RZ, 0x7610, R7 ;  /* 0x00007610ff077816 */ /* 0x000fe20000000007 */
[----:B------:R-:W-:-:S02]  /*0230*/  IMAD.IADD R0, R0, 0x1, -R3 ;  /* 0x0000000100007824 */ /* 0x000fc400078e0a03 */
[----:B------:R-:W-:-:S08]  /*0240*/  IMAD.MOV.U32 R3, RZ, RZ, R5 ;  /* 0x000000ffff037224 */ /* 0x000fd000078e0005 */
[----:B------:R-:W-:Y:S05]  /*0250*/  @P3 BRA `(.L_x_2) ;  /* 0x0000000000303947 */ /* 0x000fea0003800000 */
[----:B------:R-:W-:Y:S02]  /*0260*/  ULDC.64 UR6, c[0x0][0x588] ;  /* 0x0001620000067ab9 */ /* 0x000fe40000000a00 */
[----:B------:R-:W-:-:S04]  /*0270*/  ISETP.NE.U32.AND P0, PT, RZ, UR6, PT ;  /* 0x00000006ff007c0c */ /* 0x000fc8000bf05070 */
[----:B------:R-:W-:-:S13]  /*0280*/  ISETP.NE.AND.EX P0, PT, RZ, UR7, PT, P0 ;  /* 0x00000007ff007c0c */ /* 0x000fda000bf05300 */
[----:B------:R-:W-:Y:S05]  /*0290*/  @!P0 BRA `(.L_x_3) ;  /* 0x0000000000108947 */ /* 0x000fea0003800000 */
[----:B------:R-:W2:Y:S02]  /*02a0*/  LDG.E R7, desc[UR52][R2.64] ;  /* 0x0000003402077981 */ /* 0x000ea4000c1e1900 */
[----:B--2---:R-:W-:Y:S01]  /*02b0*/  FSETP.NEU.AND P1, PT, R7, RZ, PT ;  /* 0x000000ff0700720b */ /* 0x004fe20003f2d000 */
[----:B------:R-:W-:Y:S01]  /*02c0*/  IMAD.MOV.U32 R7, RZ, RZ, 0x1 ;  /* 0x00000001ff077424 */ /* 0x000fe200078e00ff */
[----:B------:R-:W-:Y:S11]  /*02d0*/  BRA `(.L_x_2) ;  /* 0x0000000000107947 */ /* 0x000ff60003800000 */
.L_x_3:
[----:B------:R-:W-:Y:S01]  /*02e0*/  ULDC UR6, c[0x0][0x580] ;  /* 0x0001600000067ab9 */ /* 0x000fe20000000800 */
[----:B------:R-:W-:Y:S01]  /*02f0*/  IMAD.MOV.U32 R7, RZ, RZ, 0x1 ;  /* 0x00000001ff077424 */ /* 0x000fe200078e00ff */
[----:B------:R-:W-:Y:S02]  /*0300*/  FSETP.NEU.AND P1, PT, RZ, UR6, PT ;  /* 0x00000006ff007c0b */ /* 0x000fe4000bf2d000 */
[----:B------:R-:W-:-:S11]  /*0310*/  CS2R R2, SRZ ;  /* 0x0000000000027805 */ /* 0x000fd6000001ff00 */
.L_x_2:
[----:B------:R-:W-:Y:S02]  /*0320*/  ISETP.NE.U32.AND P4, PT, R2, RZ, PT ;  /* 0x000000ff0200720c */ /* 0x000fe40003f85070 */
[----:B------:R-:W-:Y:S02]  /*0330*/  ISETP.NE.AND.EX P5, PT, RZ, UR5, PT, P2 ;  /* 0x00000005ff007c0c */ /* 0x000fe4000bfa5320 */
[----:B------:R-:W-:Y:S02]  /*0340*/  ISETP.NE.AND.EX P2, PT, R3, RZ, PT, P4 ;  /* 0x000000ff0300720c */ /* 0x000fe40003f45340 */
[----:B------:R-:W-:-:S11]  /*0350*/  PLOP3.LUT P0, PT, PT, PT, PT, 0x8, 0x0 ;  /* 0x000000000000781c */ /* 0x000fd60003f0e170 */
[----:B------:R-:W-:Y:S05]  /*0360*/  @P2 BRA P5, `(.L_x_4) ;  /* 0x0000000000342947 */ /* 0x000fea0002800000 */
[----:B------:R-:W-:-:S04]  /*0370*/  ISETP.NE.U32.AND P0, PT, RZ, UR4, PT ;  /* 0x00000004ff007c0c */ /* 0x000fc8000bf05070 */
[----:B------:R-:W-:-:S13]  /*0380*/  ISETP.NE.AND.EX P0, PT, RZ, UR5, PT, P0 ;  /* 0x00000005ff007c0c */ /* 0x000fda000bf05300 */
[----:B------:R-:W-:Y:S05]  /*0390*/  @!P0 BRA `(.L_x_5) ;  /* 0x0000000000248947 */ /* 0x000fea0003800000 */
[----:B------:R-:W-:Y:S02]  /*03a0*/  PRMT R7, R7, 0x9910, RZ ;  /* 0x0000991007077816 */ /* 0x000fe400000000ff */
[----:B------:R-:W-:Y:S02]  /*03b0*/  ISETP.NE.U32.AND P0, PT, R2, RZ, PT ;  /* 0x000000ff0200720c */ /* 0x000fe40003f05070 */
[----:B------:R-:W-:Y:S02]  /*03c0*/  ISETP.NE.AND P2, PT, R7, RZ, PT ;  /* 0x000000ff0700720c */ /* 0x000fe40003f45270 */
[----:B------:R-:W-:Y:S02]  /*03d0*/  ISETP.NE.AND.EX P0, PT, R3, RZ, PT, P0 ;  /* 0x000000ff0300720c */ /* 0x000fe40003f05300 */
[----:B------:R-:W-:-:S09]  /*03e0*/  SEL R2, RZ, 0xffffffff, P1 ;  /* 0xffffffffff027807 */ /* 0x000fd20000800000 */
[----:B------:R-:W-:-:S04]  /*03f0*/  @!P2 SEL R2, RZ, 0xffffffff, P0 ;  /* 0xffffffffff02a807 */ /* 0x000fc80000000000 */
[----:B------:R-:W-:-:S04]  /*0400*/  LOP3.LUT R2, R2, 0x1, RZ, 0xc0, !PT ;  /* 0x0000000102027812 */ /* 0x000fc800078ec0ff */
[----:B------:R-:W-:Y:S01]  /*0410*/  ISETP.EQ.U32.AND P0, PT, R2, 0x1, PT ;  /* 0x000000010200780c */ /* 0x000fe20003f02070 */
[----:B------:R-:W-:-:S12]  /*0420*/  BRA `(.L_x_4) ;  /* 0x0000000000047947 */ /* 0x000fd80003800000 */
.L_x_5:
[----:B------:R-:W-:-:S13]  /*0430*/  PLOP3.LUT P0, PT, P1, PT, PT, 0x8, 0x0 ;  /* 0x000000000000781c */ /* 0x000fda0000f0e170 */
.L_x_4:
[----:B------:R-:W1:Y:S02]  /*0440*/  SHFL.IDX PT, R2, R6, RZ, 0x1f ;  /* 0x00001fff06027589 */ /* 0x000e6400000e0000 */
[----:B-1----:R-:W-:-:S13]  /*0450*/  ISETP.NE.AND P1, PT, R2, RZ, PT ;  /* 0x000000ff0200720c */ /* 0x002fda0003f25270 */
[----:B------:R-:W-:Y:S05]  /*0460*/  @P1 BRA `(.L_x_6) ;  /* 0x0000000000841947 */ /* 0x000fea0003800000 */
[----:B------:R-:W-:Y:S01]  /*0470*/  ELECT P1, URZ, PT ;  /* 0x00000000003f782f */ /* 0x000fe20003820000 */
[----:B------:R-:W-:-:S12]  /*0480*/  BSSY B0, `(.L_x_6) ;  /* 0x000001f000007945 */ /* 0x000fd80003800000 */
[----:B------:R-:W-:Y:S05]  /*0490*/  @!P1 BRA `(.L_x_7) ;  /* 0x0000000000749947 */ /* 0x000fea0003800000 */
[----:B------:R-:W1:Y:S01]  /*04a0*/  S2UR UR8, SR_CgaCtaId ;  /* 0x00000000000879c3 */ /* 0x000e620000008800 */
[----:B------:R-:W-:Y:S01]  /*04b0*/  UMOV UR4, 0x400 ;  /* 0x0000040000047882 */ /* 0x000fe20000000000 */
[----:B------:R-:W-:Y:S01]  /*04c0*/  UMOV UR5, 0x1 ;  /* 0x0000000100057882 */ /* 0x000fe20000000000 */
[----:B------:R-:W-:Y:S02]  /*04d0*/  UMOV UR6, 0x100 ;  /* 0x0000010000067882 */ /* 0x000fe40000000000 */
[----:B------:R-:W-:-:S04]  /*04e0*/  UIADD3 UR6, -UR6, 0x100000, URZ ;  /* 0x0010000006067890 */ /* 0x000fc8000fffe13f */
[----:B------:R-:W-:Y:S02]  /*04f0*/  USHF.L.U32 UR7, UR6, 0xb, URZ ;  /* 0x0000000b06077899 */ /* 0x000fe4000800063f */
[----:B------:R-:W-:Y:S02]  /*0500*/  USHF.L.U32 UR6, UR6, 0x1, URZ ;  /* 0x0000000106067899 */ /* 0x000fe4000800063f */
[----:B-1----:R-:W-:Y:S02]  /*0510*/  ULEA UR8, UR8, UR4, 0x18 ;  /* 0x0000000408087291 */ /* 0x002fe4000f8ec03f */
[----:B------:R-:W-:-:S04]  /*0520*/  UIADD3 UR4, -UR5, 0x100000, URZ ;  /* 0x0010000005047890 */ /* 0x000fc8000fffe13f */
[----:B------:R-:W-:Y:S02]  /*0530*/  USHF.L.U32 UR5, UR4, 0xb, URZ ;  /* 0x0000000b04057899 */ /* 0x000fe4000800063f */
[----:B------:R-:W-:Y:S01]  /*0540*/  USHF.L.U32 UR4, UR4, 0x1, URZ ;  /* 0x0000000104047899 */ /* 0x000fe2000800063f */
[----:B------:R-:W1:Y:S11]  /*0550*/  FENCE.VIEW.ASYNC.S ;  /* 0x00000000000073c6 */ /* 0x000e760000000000 */
[----:B-1----:R1:W2:Y:S01]  /*0560*/  SYNCS.EXCH.64 URZ, [UR8], UR4 ;  /* 0x00000004083f75b2 */ /* 0x0022a20008000100 */
[----:B------:R1:W3:Y:S01]  /*0570*/  SYNCS.EXCH.64 URZ, [UR8+0x40], UR6 ;  /* 0x00004006083f75b2 */ /* 0x0002e20008000100 */
[----:B------:R1:W4:Y:S01]  /*0580*/  SYNCS.EXCH.64 URZ, [UR8+0x8], UR4 ;  /* 0x00000804083f75b2 */ /* 0x0003220008000100 */
[----:B------:R1:W1:Y:S01]  /*0590*/  SYNCS.EXCH.64 URZ, [UR8+0x48], UR6 ;  /* 0x00004806083f75b2 */ /* 0x0002620008000100 */
        /* <DEDUP_REMOVED lines=12> */
[----:B------:R-:W-:Y:S01]  /*0660*/  NOP ;  /* 0x0000000000007918 */ /* 0x000fe20000000000 */
.L_x_7:
[----:B-1----:R-:W-:Y:S05]  /*0670*/  BSYNC B0 ;  /* 0x0000000000007941 */ /* 0x002fea0003800000 */
.L_x_6:
[----:B------:R-:W1:Y:S01]  /*0680*/  SHFL.IDX PT, R3, R6, RZ, 0x1f ;  /* 0x00001fff06037589 */ /* 0x000e6200000e0000 */
[----:B------:R-:W2:Y:S01]  /*0690*/  LDC R2, c[0x0][0x904] ;  /* 0x00024100ff027b82 */ /* 0x000ea20000000800 */
[----:B------:R-:W-:Y:S01]  /*06a0*/  NOP ;  /* 0x0000000000007918 */ /* 0x000fe20000000000 */
[----:B-1----:R-:W-:-:S13]  /*06b0*/  ISETP.NE.AND P1, PT, R3, RZ, PT ;  /* 0x000000ff0300720c */ /* 0x002fda0003f25270 */
[----:B------:R-:W-:Y:S05]  /*06c0*/  @P1 BRA `(.L_x_8) ;  /* 0x0000000000501947 */ /* 0x000fea0003800000 */
[----:B------:R-:W1:Y:S01]  /*06d0*/  S2UR UR5, SR_CgaCtaId ;  /* 0x00000000000579c3 */ /* 0x000e620000008800 */
[----:B------:R-:W-:Y:S01]  /*06e0*/  UMOV UR4, 0x400 ;  /* 0x0000040000047882 */ /* 0x000fe20000000000 */
[----:B------:R-:W-:Y:S01]  /*06f0*/  UMOV UR6, 0x20 ;  /* 0x0000002000067882 */ /* 0x000fe20000000000 */
[----:B------:R-:W-:Y:S01]  /*0700*/  UMOV UR7, 0x100 ;  /* 0x0000010000077882 */ /* 0x000fe20000000000 */
[----:B------:R-:W-:Y:S01]  /*0710*/  ELECT P1, URZ, PT ;  /* 0x00000000003f782f */ /* 0x000fe20003820000 */
[----:B-1----:R-:W-:Y:S02]  /*0720*/  ULEA UR8, UR5, UR4, 0x18 ;  /* 0x0000000405087291 */ /* 0x002fe4000f8ec03f */
[----:B------:R-:W-:-:S04]  /*0730*/  UIADD3 UR4, -UR6, 0x100000, URZ ;  /* 0x0010000006047890 */ /* 0x000fc8000fffe13f */
[----:B------:R-:W-:Y:S02]  /*0740*/  USHF.L.U32 UR5, UR4, 0xb, URZ ;  /* 0x0000000b04057899 */ /* 0x000fe4000800063f */
[----:B------:R-:W-:Y:S02]  /*0750*/  USHF.L.U32 UR4, UR4, 0x1, URZ ;  /* 0x0000000104047899 */ /* 0x000fe4000800063f */
[----:B------:R-:W-:-:S04]  /*0760*/  UIADD3 UR6, -UR7, 0x100000, URZ ;  /* 0x0010000007067890 */ /* 0x000fc8000fffe13f */
[----:B------:R-:W-:Y:S02]  /*0770*/  USHF.L.U32 UR7, UR6, 0xb, URZ ;  /* 0x0000000b06077899 */ /* 0x000fe4000800063f */
[----:B------:R-:W-:Y:S01]  /*0780*/  USHF.L.U32 UR6, UR6, 0x1, URZ ;  /* 0x0000000106067899 */ /* 0x000fe2000800063f */
[----:B------:R-:W1:Y:S03]  /*0790*/  FENCE.VIEW.ASYNC.S ;  /* 0x00000000000073c6 */ /* 0x000e660000000000 */
[----:B-1----:R1:W1:Y:S08]  /*07a0*/  SYNCS.EXCH.64 URZ, [UR8+0x80], UR4 ;  /* 0x00008004083f75b2 */ /* 0x0022700008000100 */
[----:B------:R1:W1:Y:S01]  /*07b0*/  SYNCS.EXCH.64 URZ, [UR8+0x98], UR6 ;  /* 0x00009806083f75b2 */ /* 0x0002620008000100 */
[----:B------:R1:W1:Y:S01]  /*07c0*/  SYNCS.EXCH.64 URZ, [UR8+0x88], UR4 ;  /* 0x00008804083f75b2 */ /* 0x0002620008000100 */
[----:B------:R1:W1:Y:S01]  /*07d0*/  SYNCS.EXCH.64 URZ, [UR8+0xa0], UR6 ;  /* 0x0000a006083f75b2 */ /* 0x0002620008000100 */
[----:B------:R1:W1:Y:S01]  /*07e0*/  SYNCS.EXCH.64 URZ, [UR8+0x90], UR4 ;  /* 0x00009004083f75b2 */ /* 0x0002620008000100 */
[----:B------:R1:W1:Y:S01]  /*07f0*/  SYNCS.EXCH.64 URZ, [UR8+0xa8], UR6 ;  /* 0x0000a806083f75b2 */ /* 0x0002620008000100 */
[----:B------:R-:W-:Y:S01]  /*0800*/  NOP ;  /* 0x0000000000007918 */ /* 0x000fe20000000000 */
.L_x_8:
[----:B------:R-:W5:Y:S01]  /*0810*/  SHFL.IDX PT, R6, R6, RZ, 0x1f ;  /* 0x00001fff06067589 */ /* 0x000f6200000e0000 */
[----:B------:R-:W-:Y:S01]  /*0820*/  ELECT P1, URZ, PT ;  /* 0x00000000003f782f */ /* 0x000fe20003820000 */
[----:B------:R-:W3:Y:S01]  /*0830*/  S2UR UR42, SR_CgaCtaId ;  /* 0x00000000002a79c3 */ /* 0x000ee20000008800 */
[----:B--2---:R-:W-:Y:S01]  /*0840*/  ISETP.NE.AND P6, PT, R2, 0x1, PT ;  /* 0x000000010200780c */ /* 0x004fe20003fc5270 */
[----:B------:R-:W2:Y:S01]  /*0850*/  S2R R3, SR_CTAID.Y ;  /* 0x0000000000037919 */ /* 0x000ea20000002600 */
[----:B-1----:R-:W-:Y:S01]  /*0860*/  UMOV UR4, 0x20 ;  /* 0x0000002000047882 */ /* 0x002fe20000000000 */
[----:B------:R-:W-:Y:S01]  /*0870*/  ISETP.NE.AND P4, PT, R0, RZ, PT ;  /* 0x000000ff0000720c */ /* 0x000fe20003f85270 */
[----:B------:R-:W-:Y:S01]  /*0880*/  NOP ;  /* 0x0000000000007918 */ /* 0x000fe20000000000 */
[----:B------:R-:W1:Y:S01]  /*0890*/  S2R R8, SR_CTAID.X ;  /* 0x0000000000087919 */ /* 0x000e620000002500 */
[----:B------:R-:W-:Y:S01]  /*08a0*/  P2R R7, PR, RZ, 0x40 ;  /* 0x00000040ff077803 */ /* 0x000fe20000000000 */
[----:B------:R-:W-:Y:S01]  /*08b0*/  IMAD.MOV.U32 R9, RZ, RZ, RZ ;  /* 0x000000ffff097224 */ /* 0x000fe200078e00ff */
[----:B------:R-:W-:Y:S05]  /*08c0*/  BSSY B6, `(.L_x_9) ;  /* 0x000094f000067945 */ /* 0x000fea0003800000 */
[----:B------:R-:W1:Y:S01]  /*08d0*/  @P6 LDC R17, c[0x0][0x10] ;  /* 0x00000400ff116b82 */ /* 0x000e620000000800 */
[----:B------:R-:W-:Y:S01]  /*08e0*/  @P6 IMAD.MOV.U32 R7, RZ, RZ, RZ ;  /* 0x000000ffff076224 */ /* 0x000fe200078e00ff */
[----:B-----5:R-:W-:-:S06]  /*08f0*/  ISETP.NE.OR P2, PT, R6, RZ, !P1 ;  /* 0x000000ff0600720c */ /* 0x020fcc0004f45670 */
[----:B------:R-:W5:Y:S01]  /*0900*/  @!P6 LDC R11, c[0x0][0xc] ;  /* 0x00000300ff0beb82 */ /* 0x000f620000000800 */
[----:B------:R-:W-:-:S04]  /*0910*/  ISETP.EQ.OR P1, PT, R0, 0x3, !P4 ;  /* 0x000000030000780c */ /* 0x000fc80006722670 */
[----:B------:R-:W-:-:S04]  /*0920*/  ISETP.EQ.AND P1, PT, R10, RZ, P1 ;  /* 0x000000ff0a00720c */ /* 0x000fc80000f22270 */
[----:B------:R-:W-:Y:S01]  /*0930*/  SEL R22, RZ, 0x1, !P1 ;  /* 0x00000001ff167807 */ /* 0x000fe20004800000 */
[----:B--2---:R-:W-:Y:S01]  /*0940*/  @P6 IMAD.MOV.U32 R6, RZ, RZ, R3 ;  /* 0x000000ffff066224 */ /* 0x004fe200078e0003 */
[----:B------:R-:W-:Y:S01]  /*0950*/  VOTEU.ALL UP0, P2 ;  /* 0x00000000003f7886 */ /* 0x000fe20001000000 */
[----:B------:R-:W-:Y:S02]  /*0960*/  VOTEU.ALL UP1, P2 ;  /* 0x00000000003f7886 */ /* 0x000fe40001020000 */
[----:B-1----:R-:W-:Y:S02]  /*0970*/  @P6 IMAD.WIDE.U32 R16, R8, R17, R6 ;  /* 0x0000001108106225 */ /* 0x002fe400078e0006 */
[----:B------:R-:W-:Y:S01]  /*0980*/  @!UP0 UMOV UR6, 0x400 ;  /* 0x0000040000068882 */ /* 0x000fe20000000000 */
[----:B------:R-:W-:-:S04]  /*0990*/  @!UP0 UIADD3 UR4, -UR4, 0x100000, URZ ;  /* 0x0010000004048890 */ /* 0x000fc8000fffe13f */
[----:B------:R-:W-:Y:S02]  /*09a0*/  @!UP0 USHF.L.U32 UR5, UR4, 0xb, URZ ;  /* 0x0000000b04058899 */ /* 0x000fe4000800063f */
[----:B------:R-:W-:Y:S01]  /*09b0*/  @!UP0 USHF.L.U32 UR4, UR4, 0x1, URZ ;  /* 0x0000000104048899 */ /* 0x000fe2000800063f */
[----:B------:R-:W-:Y:S01]  /*09c0*/  @P6 IMAD.MOV.U32 R7, RZ, RZ, RZ ;  /* 0x000000ffff076224 */ /* 0x000fe200078e00ff */
[----:B---3--:R-:W-:Y:S01]  /*09d0*/  @!UP0 ULEA UR8, UR42, UR6, 0x18 ;  /* 0x000000062a088291 */ /* 0x008fe2000f8ec03f */
[----:B------:R-:W-:Y:S01]  /*09e0*/  VOTEU.ALL UP0, P2 ;  /* 0x00000000003f7886 */ /* 0x000fe20001000000 */
[C---:B------:R-:W-:Y:S01]  /*09f0*/  ISETP.NE.AND P2, PT, R10.reuse, RZ, PT ;  /* 0x000000ff0a00720c */ /* 0x040fe20003f45270 */
[----:B------:R-:W-:Y:S01]  /*0a00*/  ULDC UR6, c[0x0][0xc] ;  /* 0x0000030000067ab9 */ /* 0x000fe20000000800 */
[----:B------:R-:W-:Y:S01]  /*0a10*/  ULDC UR7, c[0x0][0x10] ;  /* 0x0000040000077ab9 */ /* 0x000fe20000000800 */
[----:B------:R-:W-:Y:S01]  /*0a20*/  VIADD R10, R10, 0xffffffff ;  /* 0xffffffff0a0a7836 */ /* 0x000fe20000000000 */
[----:B------:R-:W-:Y:S01]  /*0a30*/  ISETP.EQ.AND P5, PT, R0, 0x2, !P2 ;  /* 0x000000020000780c */ /* 0x000fe200057a2270 */
[----:B------:R-:W-:-:S02]  /*0a40*/  @P6 IMAD.IADD R17, R17, 0x1, R7 ;  /* 0x0000000111116824 */ /* 0x000fc400078e0207 */
[----:B-----5:R-:W-:Y:S01]  /*0a50*/  @!P6 IMAD.WIDE.U32 R6, R11, R3, R8 ;  /* 0x000000030b06e225 */ /* 0x020fe200078e0008 */
[----:B------:R-:W-:Y:S01]  /*0a60*/  ISETP.GE.U32.AND P1, PT, R10, 0x2, PT ;  /* 0x000000020a00780c */ /* 0x000fe20003f26070 */
[----:B------:R-:W1:Y:S02]  /*0a70*/  FENCE.VIEW.ASYNC.S ;  /* 0x00000000000073c6 */ /* 0x000e640000000000 */
[----:B-1----:R-:W4:Y:S01]  /*0a80*/  @!UP0 SYNCS.EXCH.64 URZ, [UR8+0xb0], UR4 ;  /* 0x0000b004083f85b2 */ /* 0x002f220008000100 */
[----:B------:R-:W-:Y:S01]  /*0a90*/  SEL R19, RZ, 0x1, !P5 ;  /* 0x00000001ff137807 */ /* 0x000fe20006800000 */
[----:B------:R-:W-:Y:S01]  /*0aa0*/  @!P6 IMAD.MOV.U32 R16, RZ, RZ, R6 ;  /* 0x000000ffff10e224 */ /* 0x000fe200078e0006 */
[----:B------:R-:W-:Y:S01]  /*0ab0*/  SEL R22, R22, 0x2, P1 ;  /* 0x0000000216167807 */ /* 0x000fe20000800000 */
[----:B------:R-:W-:Y:S01]  /*0ac0*/  @!P6 IMAD.MOV.U32 R17, RZ, RZ, R7 ;  /* 0x000000ffff11e224 */ /* 0x000fe200078e0007 */
[----:B------:R-:W-:Y:S01]  /*0ad0*/  SEL R19, R19, 0x2, P1 ;  /* 0x0000000213137807 */ /* 0x000fe20000800000 */
[----:B------:R1:W4:Y:S01]  /*0ae0*/  @!UP1 SYNCS.EXCH.64 URZ, [UR8+0xb8], UR4 ;  /* 0x0000b804083f95b2 */ /* 0x0003220008000100 */
[----:B------:R-:W-:Y:S01]  /*0af0*/  NOP ;  /* 0x0000000000007918 */ /* 0x000fe20000000000 */
[----:B-1----:R-:W-:-:S03]  /*0b00*/  UIMAD.WIDE.U32 UR4, UR6, UR7, URZ ;  /* 0x00000007060472a5 */ /* 0x002fc6000f8e003f */
[----:B------:R-:W-:Y:S02]  /*0b10*/  ULDC UR6, c[0x0][0x14] ;  /* 0x0000050000067ab9 */ /* 0x000fe40000000800 */
[----:B------:R-:W-:Y:S02]  /*0b20*/  UIMAD.WIDE.U32 UR36, UR4, UR6, URZ ;  /* 0x00000006042472a5 */ /* 0x000fe4000f8e003f */
[----:B------:R-:W-:-:S04]  /*0b30*/  UIMAD UR41, UR5, UR6, URZ ;  /* 0x00000006052972a4 */ /* 0x000fc8000f8e023f */
[----:B------:R-:W-:Y:S01]  /*0b40*/  UIADD3 UR41, UR37, UR41, URZ ;  /* 0x0000002925297290 */ /* 0x000fe2000fffe03f */
[----:B----4-:R-:W-:Y:S06]  /*0b50*/  BAR.SYNC.DEFER_BLOCKING 0x0 ;  /* 0x0000000000007b1d */ /* 0x010fec0000010000 */
[----:B------:R-:W-:Y:S05]  /*0b60*/  @!P2 BRA `(.L_x_10) ;  /* 0x00000068003ca947 */ /* 0x000fea0003800000 */
[----:B------:R-:W-:-:S13]  /*0b70*/  ISETP.GT.U32.AND P0, PT, R10, 0x1, PT ;  /* 0x000000010a00780c */ /* 0x000fda0003f04070 */
[----:B------:R-:W-:Y:S05]  /*0b80*/  @P0 BRA `(.L_x_11) ;  /* 0x0000009000880947 */ /* 0x000fea0003800000 */
[----:B------:R-:W-:Y:S01]  /*0b90*/  ULDC.64 UR4, c[0x0][0x8f8] ;  /* 0x00023e0000047ab9 */ /* 0x000fe20000000a00 */
[----:B------:R-:W-:Y:S01]  /*0ba0*/  UMOV UR47, 0xffffffff ;  /* 0xffffffff002f7882 */ /* 0x000fe20000000000 */
[----:B------:R-:W-:Y:S01]  /*0bb0*/  ISETP.GE.U32.AND P0, PT, R16, UR4, PT ;  /* 0x0000000410007c0c */ /* 0x000fe2000bf06070 */
[----:B------:R-:W-:Y:S01]  /*0bc0*/  IMAD.MOV.U32 R23, RZ, RZ, -0x1 ;  /* 0xffffffffff177424 */ /* 0x000fe200078e00ff */
[----:B------:R-:W-:Y:S01]  /*0bd0*/  PRMT R56, RZ, 0x7610, R56 ;  /* 0x00007610ff387816 */ /* 0x000fe20000000038 */
[----:B------:R-:W-:Y:S01]  /*0be0*/  IMAD.MOV.U32 R60, RZ, RZ, -0x1 ;  /* 0xffffffffff3c7424 */ /* 0x000fe200078e00ff */
[----:B------:R-:W-:Y:S02]  /*0bf0*/  ISETP.GE.U32.AND.EX P0, PT, R17, UR5, PT, P0 ;  /* 0x0000000511007c0c */ /* 0x000fe4000bf06100 */
[----:B------:R-:W-:-:S11]  /*0c00*/  PRMT R0, RZ, 0x7610, R0 ;  /* 0x00007610ff007816 */ /* 0x000fd60000000000 */
[----:B------:R-:W-:Y:S05]  /*0c10*/  @P0 BRA `(.L_x_12) ;  /* 0x0000000400600947 */ /* 0x000fea0003800000 */
[----:B------:R-:W1:Y:S01]  /*0c20*/  LDC.64 R14, c[0x0][0x8d0] ;  /* 0x00023400ff0e7b82 */ /* 0x000e620000000a00 */
[----:B------:R-:W-:Y:S02]  /*0c30*/  IMAD.MOV.U32 R4, RZ, RZ, R16 ;  /* 0x000000ffff047224 */ /* 0x000fe400078e0010 */
[----:B------:R-:W-:-:S05]  /*0c40*/  IMAD.MOV.U32 R5, RZ, RZ, R17 ;  /* 0x000000ffff057224 */ /* 0x000fca00078e0011 */
[----:B------:R-:W2:Y:S08]  /*0c50*/  LDC R0, c[0x0][0x8d8] ;  /* 0x00023600ff007b82 */ /* 0x000eb00000000800 */
[----:B------:R-:W3:Y:S01]  /*0c60*/  LDC.64 R20, c[0x0][0x8c8] ;  /* 0x00023200ff147b82 */ /* 0x000ee20000000a00 */
[----:B-1----:R-:W-:-:S04]  /*0c70*/  ISETP.NE.U32.AND P0, PT, R14, RZ, PT ;  /* 0x000000ff0e00720c */ /* 0x002fc80003f05070 */
[----:B------:R-:W-:-:S13]  /*0c80*/  ISETP.NE.AND.EX P0, PT, R15, RZ, PT, P0 ;  /* 0x000000ff0f00720c */ /* 0x000fda0003f05300 */
[----:B--23--:R-:W-:Y:S05]  /*0c90*/  @!P0 BRA `(.L_x_13) ;  /* 0x0000000000288947 */ /* 0x00cfea0003800000 */
[----:B------:R-:W1:Y:S02]  /*0ca0*/  LDC R11, c[0x0][0x8dc] ;  /* 0x00023700ff0b7b82 */ /* 0x000e640000000800 */
[----:B-1----:R-:W-:-:S05]  /*0cb0*/  IADD3 R11, P0, R16, R11, RZ ;  /* 0x0000000b100b7210 */ /* 0x002fca0007f1e0ff */
[----:B------:R-:W-:-:S04]  /*0cc0*/  IMAD.X R13, RZ, RZ, R17, P0 ;  /* 0x000000ffff0d7224 */ /* 0x000fc800000e0611 */
[----:B------:R-:W-:-:S04]  /*0cd0*/  IMAD.WIDE.U32 R4, R13, R14, RZ ;  /* 0x0000000e0d047225 */ /* 0x000fc800078e00ff */
[----:B------:R-:W-:-:S04]  /*0ce0*/  IMAD.WIDE.U32 R6, P0, R11, R15, R4 ;  /* 0x0000000f0b067225 */ /* 0x000fc80007800004 */
[----:B------:R-:W-:-:S04]  /*0cf0*/  IMAD.WIDE.U32 R4, R11, R14, RZ ;  /* 0x0000000e0b047225 */ /* 0x000fc800078e00ff */
[----:B------:R-:W-:Y:S01]  /*0d00*/  IMAD.X R11, RZ, RZ, RZ, P0 ;  /* 0x000000ffff0b7224 */ /* 0x000fe200000e06ff */
[----:B------:R-:W-:Y:S01]  /*0d10*/  IADD3 RZ, P0, R5, R6, RZ ;  /* 0x0000000605ff7210 */ /* 0x000fe20007f1e0ff */
[----:B------:R-:W-:-:S04]  /*0d20*/  IMAD.MOV.U32 R10, RZ, RZ, R7 ;  /* 0x000000ffff0a7224 */ /* 0x000fc800078e0007 */
[----:B------:R-:W-:-:S08]  /*0d30*/  IMAD.WIDE.U32.X R4, R13, R15, R10, P0 ;  /* 0x0000000f0d047225 */ /* 0x000fd000000e040a */
.L_x_13:
[-CC-:B------:R-:W-:Y:S01]  /*0d40*/  SHF.R.U64 R25, R4, R0.reuse, R5.reuse ;  /* 0x0000000004197219 */ /* 0x180fe20000001205 */
[----:B------:R-:W1:Y:S01]  /*0d50*/  LDC.64 R26, c[0x0][0x8e8] ;  /* 0x00023a00ff1a7b82 */ /* 0x000e620000000a00 */
[----:B------:R-:W-:Y:S01]  /*0d60*/  SHF.R.U32.HI R4, RZ, R0, R5 ;  /* 0x00000000ff047219 */ /* 0x000fe20000011605 */
[----:B------:R-:W-:Y:S01]  /*0d70*/  ULDC UR4, c[0x0][0x150] ;  /* 0x0000540000047ab9 */ /* 0x000fe20000000800 */
[----:B------:R-:W-:Y:S02]  /*0d80*/  I2FP.F32.U32 R0, R8 ;  /* 0x0000000800007245 */ /* 0x000fe40000201000 */
[----:B------:R-:W-:-:S03]  /*0d90*/  IADD3 R9, P0, RZ, -R25, RZ ;  /* 0x80000019ff097210 */ /* 0x000fc60007f1e0ff */
[----:B------:R-:W2:Y:S01]  /*0da0*/  LDC R10, c[0x0][0x8c0] ;  /* 0x00023000ff0a7b82 */ /* 0x000ea20000000800 */
[----:B------:R-:W-:Y:S01]  /*0db0*/  FMUL R0, R0, UR4 ;  /* 0x0000000400007c20 */ /* 0x000fe20008400000 */
[----:B------:R-:W-:Y:S01]  /*0dc0*/  IMAD.X R11, RZ, RZ, ~R4, P0 ;  /* 0x000000ffff0b7224 */ /* 0x000fe200000e0e04 */
[----:B------:R-:W-:Y:S01]  /*0dd0*/  ULDC UR4, c[0x0][0x154] ;  /* 0x0000550000047ab9 */ /* 0x000fe20000000800 */
[----:B------:R-:W-:-:S03]  /*0de0*/  IMAD.WIDE.U32 R4, R9, R20, R16 ;  /* 0x0000001409047225 */ /* 0x000fc600078e0010 */
[----:B------:R-:W3:Y:S01]  /*0df0*/  F2I.U32.TRUNC.NTZ R0, R0 ;  /* 0x0000000000007305 */ /* 0x000ee2000020f000 */
[----:B------:R-:W4:Y:S01]  /*0e00*/  LDC R7, c[0x0][0x144] ;  /* 0x00005100ff077b82 */ /* 0x000f220000000800 */
[----:B------:R-:W-:-:S04]  /*0e10*/  IMAD R6, R11, R20, RZ ;  /* 0x000000140b067224 */ /* 0x000fc800078e02ff */
[----:B------:R-:W-:-:S03]  /*0e20*/  IMAD R9, R9, R21, R6 ;  /* 0x0000001509097224 */ /* 0x000fc600078e0206 */
[----:B------:R-:W5:Y:S01]  /*0e30*/  LDC R12, c[0x0][0x8b0] ;  /* 0x00022c00ff0c7b82 */ /* 0x000f620000000800 */
[----:B------:R-:W-:Y:S01]  /*0e40*/  IMAD.IADD R9, R5, 0x1, R9 ;  /* 0x0000000105097824 */ /* 0x000fe200078e0209 */
[----:B-1----:R-:W-:Y:S01]  /*0e50*/  ISETP.NE.U32.AND P0, PT, R26, RZ, PT ;  /* 0x000000ff1a00720c */ /* 0x002fe20003f05070 */
[----:B---3--:R-:W-:-:S03]  /*0e60*/  IMAD.MOV R5, RZ, RZ, -R0 ;  /* 0x000000ffff057224 */ /* 0x008fc600078e0a00 */
[----:B------:R-:W-:Y:S02]  /*0e70*/  ISETP.NE.AND.EX P0, PT, R27, RZ, PT, P0 ;  /* 0x000000ff1b00720c */ /* 0x000fe40003f05300 */
[----:B------:R-:W1:Y:S01]  /*0e80*/  LDC R11, c[0x0][0x900] ;  /* 0x00024000ff0b7b82 */ /* 0x000e620000000800 */
[-CC-:B--2---:R-:W-:Y:S02]  /*0e90*/  SHF.R.U64 R20, R4, R10.reuse, R9.reuse ;  /* 0x0000000a04147219 */ /* 0x184fe40000001209 */
[----:B------:R-:W-:Y:S02]  /*0ea0*/  I2FP.F32.U32 R4, R3 ;  /* 0x0000000300047245 */ /* 0x000fe40000201000 */
[----:B------:R-:W-:Y:S01]  /*0eb0*/  SHF.R.U32.HI R9, RZ, R10, R9 ;  /* 0x0000000aff097219 */ /* 0x000fe20000011609 */
[----:B------:R-:W-:Y:S02]  /*0ec0*/  IMAD.MOV.U32 R10, RZ, RZ, 0x1 ;  /* 0x00000001ff0a7424 */ /* 0x000fe400078e00ff */
[----:B------:R-:W2:Y:S01]  /*0ed0*/  LDC R14, c[0x0][0x148] ;  /* 0x00005200ff0e7b82 */ /* 0x000ea20000000800 */
[----:B----4-:R-:W-:-:S02]  /*0ee0*/  IMAD R0, R7, R5, R8 ;  /* 0x0000000507007224 */ /* 0x010fc400078e0208 */
[----:B------:R-:W-:Y:S01]  /*0ef0*/  FMUL R5, R4, UR4 ;  /* 0x0000000404057c20 */ /* 0x000fe20008400000 */
[----:B------:R-:W-:-:S04]  /*0f00*/  IMAD.MOV.U32 R4, RZ, RZ, -0x1 ;  /* 0xffffffffff047424 */ /* 0x000fc800078e00ff */
[----:B------:R-:W3:Y:S01]  /*0f10*/  LDC R24, c[0x0][0x8a8] ;  /* 0x00022a00ff187b82 */ /* 0x000ee20000000800 */
[-CC-:B-----5:R-:W-:Y:S02]  /*0f20*/  SHF.R.U64 R28, R20, R12.reuse, R9.reuse ;  /* 0x0000000c141c7219 */ /* 0x1a0fe40000001209 */
[----:B------:R-:W-:Y:S02]  /*0f30*/  SHF.R.U32.HI R6, RZ, R12, R9 ;  /* 0x0000000cff067219 */ /* 0x000fe40000011609 */
[----:B------:R4:W1:Y:S03]  /*0f40*/  F2I.U32.TRUNC.NTZ R12, R5 ;  /* 0x00000005000c7305 */ /* 0x000866000020f000 */
[----:B------:R-:W2:Y:S01]  /*0f50*/  LDC R15, c[0x0][0x8f0] ;  /* 0x00023c00ff0f7b82 */ /* 0x000ea20000000800 */
[-C--:B-1----:R-:W-:Y:S02]  /*0f60*/  SHF.R.U64 R30, R28, R11.reuse, R6 ;  /* 0x0000000b1c1e7219 */ /* 0x082fe40000001206 */
[----:B------:R-:W-:-:S02]  /*0f70*/  SHF.L.U32 R4, R4, R11, RZ ;  /* 0x0000000b04047219 */ /* 0x000fc400000006ff */
[-C--:B------:R-:W-:Y:S02]  /*0f80*/  SHF.R.U32.HI R6, RZ, R11.reuse, R6 ;  /* 0x0000000bff067219 */ /* 0x080fe40000011606 */
[----:B------:R-:W-:Y:S01]  /*0f90*/  SHF.L.U32 R10, R10, R11, RZ ;  /* 0x0000000b0a0a7219 */ /* 0x000fe200000006ff */
[----:B------:R-:W1:Y:S01]  /*0fa0*/  LDC R21, c[0x0][0x8e0] ;  /* 0x00023800ff157b82 */ /* 0x000e620000000800 */
[----:B------:R-:W-:Y:S01]  /*0fb0*/  LOP3.LUT R11, RZ, R4, RZ, 0x33, !PT ;  /* 0x00000004ff0b7212 */ /* 0x000fe200078e33ff */
[----:B------:R-:W-:Y:S02]  /*0fc0*/  IMAD.MOV.U32 R4, RZ, RZ, R30 ;  /* 0x000000ffff047224 */ /* 0x000fe400078e001e */
[----:B----4-:R-:W-:-:S04]  /*0fd0*/  IMAD.MOV.U32 R5, RZ, RZ, R6 ;  /* 0x000000ffff057224 */ /* 0x010fc800078e0006 */
[----:B------:R-:W4:Y:S01]  /*0fe0*/  LDC R23, c[0x0][0x8b8] ;  /* 0x00022e00ff177b82 */ /* 0x000f220000000800 */
[----:B------:R-:W-:Y:S05]  /*0ff0*/  @!P0 BRA `(.L_x_14) ;  /* 0x0000000000288947 */ /* 0x000fea0003800000 */
[----:B------:R-:W5:Y:S02]  /*1000*/  LDC R9, c[0x0][0x8f4] ;  /* 0x00023d00ff097b82 */ /* 0x000f640000000800 */
[----:B-----5:R-:W-:-:S05]  /*1010*/  IADD3 R9, P0, R30, R9, RZ ;  /* 0x000000091e097210 */ /* 0x020fca0007f1e0ff */
        /* <DEDUP_REMOVED lines=8> */
.L_x_14:
[----:B--2---:R-:W-:Y:S01]  /*10a0*/  SHF.R.U64 R4, R4, R15, R5 ;  /* 0x0000000f04047219 */ /* 0x004fe20000001205 */
[----:B---3--:R-:W-:Y:S01]  /*10b0*/  VIADD R5, R24, 0xffffffff ;  /* 0xffffffff18057836 */ /* 0x008fe20000000000 */
[----:B------:R-:W-:Y:S01]  /*10c0*/  LOP3.LUT R11, R28, R11, RZ, 0xc0, !PT ;  /* 0x0000000b1c0b7212 */ /* 0x000fe200078ec0ff */
[----:B------:R-:W-:Y:S01]  /*10d0*/  IMAD.MOV R12, RZ, RZ, -R12 ;  /* 0x000000ffff0c7224 */ /* 0x000fe200078e0a0c */
[----:B------:R-:W-:Y:S01]  /*10e0*/  R2UR UR47, R25 ;  /* 0x00000000192f72ca */ /* 0x000fe200000e0000 */
[----:B------:R-:W-:Y:S01]  /*10f0*/  IMAD.MOV R6, RZ, RZ, -R4 ;  /* 0x000000ffff067224 */ /* 0x000fe200078e0a04 */
[----:B------:R-:W-:Y:S01]  /*1100*/  LOP3.LUT R5, R20, R5, RZ, 0xc0, !PT ;  /* 0x0000000514057212 */ /* 0x000fe200078ec0ff */
[----:B------:R-:W-:Y:S02]  /*1110*/  @P6 IMAD R0, R14, R12, R3 ;  /* 0x0000000c0e006224 */ /* 0x000fe400078e0203 */
[----:B------:R-:W-:Y:S02]  /*1120*/  IMAD R11, R10, R4, R11 ;  /* 0x000000040a0b7224 */ /* 0x000fe400078e020b */
[----:B-1----:R-:W-:-:S02]  /*1130*/  IMAD R3, R6, R21, R30 ;  /* 0x0000001506037224 */ /* 0x002fc400078e021e */
[----:B----4-:R-:W-:Y:S02]  /*1140*/  IMAD R0, R11, R23, R0 ;  /* 0x000000170b007224 */ /* 0x010fe400078e0200 */
[----:B------:R-:W-:Y:S02]  /*1150*/  IMAD R3, R3, R24, R5 ;  /* 0x0000001803037224 */ /* 0x000fe400078e0205 */
[----:B------:R-:W-:-:S03]  /*1160*/  IMAD.MOV.U32 R4, RZ, RZ, 0x1 ;  /* 0x00000001ff047424 */ /* 0x000fc600078e00ff */
[----:B------:R-:W-:Y:S02]  /*1170*/  SEL R60, R3, R0, !P6 ;  /* 0x00000000033c7207 */ /* 0x000fe40007000000 */
[----:B------:R-:W-:Y:S02]  /*1180*/  SEL R23, R0, R3, !P6 ;  /* 0x0000000300177207 */ /* 0x000fe40007000000 */
[----:B------:R-:W-:-:S07]  /*1190*/  PRMT R0, R4, 0x7610, R0 ;  /* 0x0000761004007816 */ /* 0x000fce0000000000 */
.L_x_12:
[----:B------:R-:W-:-:S08]  /*11a0*/  NOP ;  /* 0x0000000000007918 */ /* 0x000fd00000000000 */
[----:B------:R-:W1:Y:S02]  /*11b0*/  USETMAXREG.TRY_ALLOC.CTAPOOL UP0, 0xe8 ;  /* 0x000000e8000079c8 */ /* 0x000e640008000600 */
[----:B-1----:R-:W-:-:S13]  /*11c0*/  PLOP3.LUT P0, PT, PT, PT, UP0, 0x80, 0x0 ;  /* 0x000000000000781c */ /* 0x002fda0003f0f008 */
[----:B------:R-:W-:Y:S05]  /*11d0*/  @!P0 BRA `(.L_x_12) ;  /* 0xfffffffc00f08947 */ /* 0x000fea000383ffff */
[----:B------:R-:W-:Y:S02]  /*11e0*/  ULDC.64 UR4, c[0x0][0x590] ;  /* 0x0001640000047ab9 */ /* 0x000fe40000000a00 */
[----:B------:R-:W-:Y:S02]  /*11f0*/  IMAD.U32 R84, RZ, RZ, UR4 ;  /* 0x00000004ff547e24 */ /* 0x000fe4000f8e00ff */
[----:B------:R-:W-:-:S03]  /*1200*/  IMAD.U32 R85, RZ, RZ, UR5 ;  /* 0x00000005ff557e24 */ /* 0x000fc6000f8e00ff */
[----:B------:R-:W-:-:S04]  /*1210*/  ISETP.NE.U32.AND P1, PT, R84, RZ, PT ;  /* 0x000000ff5400720c */ /* 0x000fc80003f25070 */
[----:B------:R-:W-:-:S13]  /*1220*/  ISETP.NE.AND.EX P0, PT, R85, RZ, PT, P1 ;  /* 0x000000ff5500720c */ /* 0x000fda0003f05310 */
[----:B------:R-:W-:Y:S05]  /*1230*/  @P0 BRA `(.L_x_15) ;  /* 0x00000000002c0947 */ /* 0x000fea0003800000 */
[----:B------:R-:W-:Y:S02]  /*1240*/  ULDC.64 UR4, c[0x0][0x588] ;  /* 0x0001620000047ab9 */ /* 0x000fe40000000a00 */
[----:B------:R-:W-:-:S04]  /*1250*/  ISETP.NE.U32.AND P0, PT, RZ, UR4, PT ;  /* 0x00000004ff007c0c */ /* 0x000fc8000bf05070 */
[----:B------:R-:W-:-:S13]  /*1260*/  ISETP.NE.AND.EX P0, PT, RZ, UR5, PT, P0 ;  /* 0x00000005ff007c0c */ /* 0x000fda000bf05300 */
[----:B------:R-:W-:Y:S05]  /*1270*/  @!P0 BRA `(.L_x_16) ;  /* 0x0000000000108947 */ /* 0x000fea0003800000 */
[----:B------:R-:W1:Y:S02]  /*1280*/  LDC.64 R58, c[0x0][0x588] ;  /* 0x00016200ff3a7b82 */ /* 0x000e640000000a00 */
[----:B-1----:R1:W5:Y:S01]  /*1290*/  LDG.E R58, desc[UR52][R58.64] ;  /* 0x000000343a3a7981 */ /* 0x002362000c1e1900 */
[----:B------:R-:W-:Y:S01]  /*12a0*/  IMAD.MOV.U32 R56, RZ, RZ, 0x1 ;  /* 0x00000001ff387424 */ /* 0x000fe200078e00ff */
[----:B------:R-:W-:Y:S06]  /*12b0*/  BRA `(.L_x_15) ;  /* 0x00000000000c7947 */ /* 0x000fec0003800000 */
.L_x_16:
[----:B------:R-:W-:Y:S01]  /*12c0*/  ULDC UR4, c[0x0][0x580] ;  /* 0x0001600000047ab9 */ /* 0x000fe20000000800 */
[----:B------:R-:W-:Y:S02]  /*12d0*/  IMAD.MOV.U32 R56, RZ, RZ, 0x1 ;  /* 0x00000001ff387424 */ /* 0x000fe400078e00ff */
[----:B------:R-:W-:-:S07]  /*12e0*/  IMAD.U32 R58, RZ, RZ, UR4 ;  /* 0x00000004ff3a7e24 */ /* 0x000fce000f8e00ff */
.L_x_15:
[----:B------:R-:W-:Y:S02]  /*12f0*/  ULDC.64 UR4, c[0x0][0x5b0] ;  /* 0x00016c0000047ab9 */ /* 0x000fe40000000a00 */
[----:B------:R-:W-:-:S04]  /*1300*/  ISETP.NE.U32.AND P0, PT, RZ, UR4, PT ;  /* 0x00000004ff007c0c */ /* 0x000fc8000bf05070 */
[----:B------:R-:W-:-:S13]  /*1310*/  ISETP.NE.AND.EX P0, PT, RZ, UR5, PT, P0 ;  /* 0x00000005ff007c0c */ /* 0x000fda000bf05300 */
[----:B------:R-:W-:Y:S05]  /*1320*/  @P0 BRA `(.L_x_17) ;  /* 0x0000000000240947 */ /* 0x000fea0003800000 */
[----:B------:R-:W-:Y:S02]  /*1330*/  ULDC.64 UR4, c[0x0][0x5a8] ;  /* 0x00016a0000047ab9 */ /* 0x000fe40000000a00 */
[----:B------:R-:W-:-:S04]  /*1340*/  ISETP.NE.U32.AND P0, PT, RZ, UR4, PT ;  /* 0x00000004ff007c0c */ /* 0x000fc8000bf05070 */
[----:B------:R-:W-:-:S13]  /*1350*/  ISETP.NE.AND.EX P0, PT, RZ, UR5, PT, P0 ;  /* 0x00000005ff007c0c */ /* 0x000fda000bf05300 */
[----:B------:R-:W-:Y:S05]  /*1360*/  @!P0 BRA `(.L_x_18) ;  /* 0x00000000000c8947 */ /* 0x000fea0003800000 */
[----:B------:R-:W1:Y:S02]  /*1370*/  LDC.64 R4, c[0x0][0x5a8] ;  /* 0x00016a00ff047b82 */ /* 0x000e640000000a00 */
[----:B-1----:R2:W5:Y:S01]  /*1380*/  LDG.E R59, desc[UR52][R4.64] ;  /* 0x00000034043b7981 */ /* 0x002562000c1e1900 */
[----:B------:R-:W-:Y:S05]  /*1390*/  BRA `(.L_x_17) ;  /* 0x0000000000087947 */ /* 0x000fea0003800000 */
.L_x_18:
[----:B------:R-:W-:Y:S02]  /*13a0*/  ULDC UR4, c[0x0][0x5a0] ;  /* 0x0001680000047ab9 */ /* 0x000fe40000000800 */
[----:B-1----:R-:W-:-:S07]  /*13b0*/  IMAD.U32 R59, RZ, RZ, UR4 ;  /* 0x00000004ff3b7e24 */ /* 0x002fce000f8e00ff */
.L_x_17:
[----:B------:R-:W-:Y:S01]  /*13c0*/  LOP3.LUT P2, RZ, R0, 0xff, RZ, 0xc0, !PT ;  /* 0x000000ff00ff7812 */ /* 0x000fe2000784c0ff */
[----:B------:R-:W-:Y:S01]  /*13d0*/  UMOV UR38, URZ ;  /* 0x0000003f00267c82 */ /* 0x000fe20008000000 */
[----:B------:R-:W-:-:S11]  /*13e0*/  PLOP3.LUT P0, PT, PT, PT, PT, 0x80, 0x0 ;  /* 0x000000000000781c */ /* 0x000fd60003f0f070 */
[----:B------:R-:W-:Y:S05]  /*13f0*/  @!P2 BRA `(.L_x_19) ;  /* 0x0000005c0080a947 */ /* 0x000fea0003800000 */
[----:B------:R-:W-:Y:S01]  /*1400*/  ULDC UR4, c[0x0][0x28c] ;  /* 0x0000a30000047ab9 */ /* 0x000fe20000000800 */
[----:B------:R-:W-:Y:S01]  /*1410*/  LOP3.LUT R80, R22, 0x1, RZ, 0xfc, !PT ;  /* 0x0000000116507812 */ /* 0x000fe200078efcff */
[----:B------:R-:W-:Y:S01]  /*1420*/  UIADD3 UR4, UR4, 0x3f, URZ ;  /* 0x0000003f04047890 */ /* 0x000fe2000fffe03f */
[----:B------:R-:W-:Y:S01]  /*1430*/  LOP3.LUT R82, R19, 0x1, RZ, 0xfc, !PT ;  /* 0x0000000113527812 */ /* 0x000fe200078efcff */
[----:B------:R-:W-:Y:S01]  /*1440*/  IMAD.MOV.U32 R57, RZ, RZ, RZ ;  /* 0x000000ffff397224 */ /* 0x000fe200078e00ff */
[----:B------:R-:W-:Y:S01]  /*1450*/  ULDC.64 UR54, c[0x0][0x198] ;  /* 0x0000660000367ab9 */ /* 0x000fe20000000a00 */
[----:B------:R-:W-:Y:S01]  /*1460*/  USHF.R.S32.HI UR5, URZ, 0x1f, UR4 ;  /* 0x0000001f3f057899 */ /* 0x000fe20008011404 */
[----:B------:R-:W-:Y:S01]  /*1470*/  UMOV UR48, 0x1 ;  /* 0x0000000100307882 */ /* 0x000fe20000000000 */
[----:B------:R-:W-:Y:S02]  /*1480*/  UMOV UR39, URZ ;  /* 0x0000003f00277c82 */ /* 0x000fe40008000000 */
[----:B------:R-:W-:Y:S01]  /*1490*/  ULEA.HI UR5, UR5, UR4, URZ, 0x6 ;  /* 0x0000000405057291 */ /* 0x000fe2000f8f303f */
[----:B------:R-:W-:Y:S01]  /*14a0*/  UMOV UR40, URZ ;  /* 0x0000003f00287c82 */ /* 0x000fe20008000000 */
[----:B------:R-:W-:-:S02]  /*14b0*/  UMOV UR38, URZ ;  /* 0x0000003f00267c82 */ /* 0x000fc40008000000 */
[----:B------:R-:W-:Y:S01]  /*14c0*/  USHF.R.S32.HI UR49, URZ, 0x6, UR5 ;  /* 0x000000063f317899 */ /* 0x000fe20008011405 */
[----:B------:R-:W-:-:S11]  /*14d0*/  UMOV UR43, URZ ;  /* 0x0000003f002b7c82 */ /* 0x000fd60008000000 */
.L_x_73:
[----:B------:R-:W-:Y:S01]  /*14e0*/  LOP3.LUT R0, R18, 0x80, RZ, 0xc0, !PT ;  /* 0x0000008012007812 */ /* 0x000fe200078ec0ff */
[----:B------:R-:W3:Y:S01]  /*14f0*/  S2UR UR50, SR_CgaCtaId ;  /* 0x00000000003279c3 */ /* 0x000ee20000008800 */
[----:B------:R-:W-:Y:S02]  /*1500*/  UMOV UR51, 0x400 ;  /* 0x0000040000337882 */ /* 0x000fe40000000000 */
[----:B------:R-:W-:-:S06]  /*1510*/  SHF.R.U32.HI R0, RZ, 0x7, R0 ;  /* 0x00000007ff007819 */ /* 0x000fcc0000011600 */
[----:B------:R-:W4:Y:S01]  /*1520*/  SHFL.IDX PT, R0, R0, RZ, 0x1f ;  /* 0x00001fff00007589 */ /* 0x000f2200000e0000 */
[----:B---3--:R-:W-:Y:S01]  /*1530*/  ULEA UR51, UR50, UR51, 0x18 ;  /* 0x0000003332337291 */ /* 0x008fe2000f8ec03f */
[----:B----4-:R-:W-:-:S13]  /*1540*/  R2UR UR4, R0 ;  /* 0x00000000000472ca */ /* 0x010fda00000e0000 */
[----:B------:R-:W-:-:S04]  /*1550*/  ULEA.HI UR5, UR4, UR4, URZ, 0x1 ;  /* 0x0000000404057291 */ /* 0x000fc8000f8f083f */
[----:B------:R-:W-:-:S04]  /*1560*/  ULOP3.LUT UR5, UR5, 0x7fffe, URZ, 0xc0, !UPT ;  /* 0x0007fffe05057892 */ /* 0x000fc8000f8ec03f */
[----:B------:R-:W-:-:S03]  /*1570*/  UIADD3 UR5, UR4, -UR5, URZ ;  /* 0x8000000504057290 */ /* 0x000fc6000fffe03f */
[----:B------:R-:W-:Y:S01]  /*1580*/  ULDC UR4, c[0x0][0x28c] ;  /* 0x0000a30000047ab9 */ /* 0x000fe20000000800 */
[----:B------:R-:W-:Y:S01]  /*1590*/  ULEA UR5, UR5, UR51, 0xd ;  /* 0x0000003305057291 */ /* 0x000fe2000f8e683f */
[----:B------:R-:W-:-:S03]  /*15a0*/  ISETP.LT.AND P0, PT, RZ, UR4, PT ;  /* 0x00000004ff007c0c */ /* 0x000fc6000bf01270 */
[----:B------:R-:W-:-:S04]  /*15b0*/  UIADD3 UR5, UR5, 0x6400, URZ ;  /* 0x0000640005057890 */ /* 0x000fc8000fffe03f */
[----:B------:R-:W-:-:S04]  /*15c0*/  USHF.R.U32.HI UR5, URZ, 0x4, UR5 ;  /* 0x000000043f057899 */ /* 0x000fc80008011605 */
[----:B------:R-:W-:-:S04]  /*15d0*/  ULOP3.LUT UR5, UR5, 0x3fff, URZ, 0xc0, !UPT ;  /* 0x00003fff05057892 */ /* 0x000fc8000f8ec03f */
[----:B------:R-:W-:Y:S01]  /*15e0*/  ULOP3.LUT UR44, UR5, 0x10000, URZ, 0xfc, !UPT ;  /* 0x00010000052c7892 */ /* 0x000fe2000f8efc3f */
[----:B-1----:R-:W-:Y:S11]  /*15f0*/  @P0 BRA `(.L_x_20) ;  /* 0x0000000000400947 */ /* 0x002ff60003800000 */
[----:B------:R-:W-:Y:S01]  /*1600*/  MOV R0, 0x0 ;  /* 0x0000000000007802 */ /* 0x000fe20000000f00 */
[----:B------:R-:W-:Y:S01]  /*1610*/  ULDC.64 UR4, c[0x4][0x70] ;  /* 0x01001c0000047ab9 */ /* 0x000fe20000000a00 */
[----:B------:R-:W-:Y:S01]  /*1620*/  ULDC.64 UR6, c[0x4][0x8] ;  /* 0x0100020000067ab9 */ /* 0x000fe20000000a00 */
[----:B--2---:R-:W-:Y:S01]  /*1630*/  IMAD.U32 R4, RZ, RZ, UR4 ;  /* 0x00000004ff047e24 */ /* 0x004fe2000f8e00ff */
[----:B------:R2:W3:Y:S01]  /*1640*/  LDC.64 R14, c[0x4][R0] ;  /* 0x01000000000e7b82 */ /* 0x0004e20000000a00 */
[----:B------:R-:W-:Y:S01]  /*1650*/  IMAD.U32 R5, RZ, RZ, UR5 ;  /* 0x00000005ff057e24 */ /* 0x000fe2000f8e00ff */
[----:B------:R-:W-:Y:S01]  /*1660*/  ULDC.64 UR4, c[0x4][0x78] ;  /* 0x01001e0000047ab9 */ /* 0x000fe20000000a00 */
[----:B------:R-:W-:Y:S02]  /*1670*/  IMAD.U32 R10, RZ, RZ, UR6 ;  /* 0x00000006ff0a7e24 */ /* 0x000fe4000f8e00ff */
[----:B------:R-:W-:Y:S02]  /*1680*/  IMAD.U32 R6, RZ, RZ, UR4 ;  /* 0x00000004ff067e24 */ /* 0x000fe4000f8e00ff */
[----:B------:R-:W-:-:S02]  /*1690*/  IMAD.U32 R7, RZ, RZ, UR5 ;  /* 0x00000005ff077e24 */ /* 0x000fc4000f8e00ff */
[----:B------:R-:W-:Y:S02]  /*16a0*/  IMAD.U32 R11, RZ, RZ, UR7 ;  /* 0x00000007ff0b7e24 */ /* 0x000fe4000f8e00ff */
[----:B------:R-:W-:Y:S02]  /*16b0*/  IMAD.MOV.U32 R8, RZ, RZ, 0x1e1 ;  /* 0x000001e1ff087424 */ /* 0x000fe400078e00ff */
[----:B------:R-:W-:Y:S02]  /*16c0*/  IMAD.MOV.U32 R12, RZ, RZ, 0x1 ;  /* 0x00000001ff0c7424 */ /* 0x000fe400078e00ff */
[----:B--2---:R-:W-:-:S07]  /*16d0*/  IMAD.MOV.U32 R13, RZ, RZ, RZ ;  /* 0x000000ffff0d7224 */ /* 0x004fce00078e00ff */
[----:B------:R-:W-:-:S07]  /*16e0*/  LEPC R20, `(.L_x_20) ;  /* 0x000000001014794e */ /* 0x000fce0000000000 */
[----:B-1-3-5:R-:W-:Y:S05]  /*16f0*/  CALL.ABS.NOINC R14 ;  /* 0x000000000e007343 */ /* 0x02afea0003c00000 */
.L_x_20:
[----:B------:R-:W-:-:S13]  /*1700*/  ISETP.NE.AND P0, PT, R80, 0x3, PT ;  /* 0x000000035000780c */ /* 0x000fda0003f05270 */
[----:B------:R-:W-:Y:S05]  /*1710*/  @!P0 BRA `(.L_x_21) ;  /* 0x0000000000048947 */ /* 0x000fea0003800000 */
[----:B------:R-:W-:Y:S01]  /*1720*/  BPT.TRAP 0x1 ;  /* 0x000000040000795c */ /* 0x000fe20000300000 */
.L_x_21:
[----:B------:R-:W-:Y:S01]  /*1730*/  IMAD.U32 R3, RZ, RZ, UR40 ;  /* 0x00000028ff037e24 */ /* 0x000fe2000f8e00ff */
[----:B------:R-:W-:-:S04]  /*1740*/  SHF.L.U32 R0, R57, 0x1f, RZ ;  /* 0x0000001f39007819 */ /* 0x000fc800000006ff */
[----:B------:R-:W-:-:S04]  /*1750*/  LEA R3, R3, UR51, 0x3 ;  /* 0x0000003303037c11 */ /* 0x000fc8000f8e18ff */
[----:B------:R3:W4:Y:S01]  /*1760*/  SYNCS.PHASECHK.TRANS64.TRYWAIT P1, [R3+URZ], R0 ;  /* 0x00000000030075a7 */ /* 0x000722000802017f */
[----:B------:R-:W-:Y:S05]  /*1770*/  @!P0 BRA `(.L_x_22) ;  /* 0x0000000000048947 */ /* 0x000fea0003800000 */
[----:B------:R-:W-:Y:S01]  /*1780*/  BPT.TRAP 0x1 ;  /* 0x000000040000795c */ /* 0x000fe20000300000 */
.L_x_22:
[----:B----4-:R-:W-:Y:S05]  /*1790*/  @P1 BRA `(.L_x_23) ;  /* 0x0000000000081947 */ /* 0x010fea0003800000 */
[----:B------:R-:W4:Y:S02]  /*17a0*/  SYNCS.PHASECHK.TRANS64.TRYWAIT P1, [R3+URZ], R0 ;  /* 0x00000000030075a7 */ /* 0x000f24000802017f */
[----:B----4-:R-:W-:Y:S05]  /*17b0*/  @!P1 BRA `(.L_x_24) ;  /* 0x0000008400849947 */ /* 0x010fea0003800000 */
.L_x_23:
[----:B------:R-:W-:-:S04]  /*17c0*/  UISETP.LT.AND UP0, UPT, UR49, 0x1, UPT ;  /* 0x000000013100788c */ /* 0x000fc8000bf01270 */
[----:B------:R-:W-:-:S04]  /*17d0*/  USEL UR4, UR49, 0x1, UP0 ;  /* 0x0000000131047887 */ /* 0x000fc80008000000 */
[----:B------:R-:W-:-:S06]  /*17e0*/  UIADD3 UR4, UR49, -UR4, URZ ;  /* 0x8000000431047290 */ /* 0x000fcc000fffe03f */
[----:B---34-:R-:W-:Y:S01]  /*17f0*/  IMAD.U32 R0, RZ, RZ, UR4 ;  /* 0x00000004ff007e24 */ /* 0x018fe2000f8e00ff */
[----:B------:R-:W-:Y:S05]  /*1800*/  WARPSYNC.ALL ;  /* 0x0000000000007948 */ /* 0x000fea0003800000 */
[----:B------:R-:W-:Y:S01]  /*1810*/  ISETP.GE.AND P1, PT, R0, 0x1, PT ;  /* 0x000000010000780c */ /* 0x000fe20003f26270 */
[----:B------:R-:W-:Y:S01]  /*1820*/  UIADD3 UR4, UR51, 0x26400, URZ ;  /* 0x0002640033047890 */ /* 0x000fe2000fffe03f */
[----:B------:R-:W-:Y:S01]  /*1830*/  WARPGROUP.ARRIVE ;  /* 0x00000000000079c5 */ /* 0x000fe20000000000 */
[----:B------:R-:W-:Y:S02]  /*1840*/  ULEA UR9, UR40, UR44, 0xa ;  /* 0x0000002c28097291 */ /* 0x000fe4000f8e503f */
[----:B------:R-:W-:Y:S01]  /*1850*/  USHF.R.U32.HI UR4, URZ, 0x4, UR4 ;  /* 0x000000043f047899 */ /* 0x000fe20008011604 */
[----:B------:R-:W-:Y:S01]  /*1860*/  UMOV UR5, 0x40000040 ;  /* 0x4000004000057882 */ /* 0x000fe20000000000 */
[----:B------:R-:W-:-:S02]  /*1870*/  UMOV UR7, 0x40000040 ;  /* 0x4000004000077882 */ /* 0x000fc40000000000 */
[----:B------:R-:W-:-:S04]  /*1880*/  ULOP3.LUT UR4, UR4, 0x3fff, URZ, 0xc0, !UPT ;  /* 0x00003fff04047892 */ /* 0x000fc8000f8ec03f */
[----:B------:R-:W-:-:S03]  /*1890*/  ULOP3.LUT UR8, UR4, 0x10000, URZ, 0xfc, !UPT ;  /* 0x0001000004087892 */ /* 0x000fc6000f8efc3f */
[----:B------:R-:W-:Y:S01]  /*18a0*/  UMOV UR4, UR9 ;  /* 0x0000000900047c82 */ /* 0x000fe20008000000 */
[----:B------:R-:W-:-:S07]  /*18b0*/  ULEA UR10, UR40, UR8, 0x9 ;  /* 0x00000008280a7291 */ /* 0x000fce000f8e483f */
[----:B------:R-:W-:Y:S02]  /*18c0*/  UMOV UR6, UR10 ;  /* 0x0000000a00067c82 */ /* 0x000fe40008000000 */
[----:B------:R-:W-:Y:S01]  /*18d0*/  HGMMA.64x64x16.F32.BF16 R24, gdesc[UR4], RZ, !UPT, gsb0 ;  /* 0x00e00000041879f0 */ /* 0x000fe2000c0018ff */
[----:B------:R-:W-:Y:S02]  /*18e0*/  UIADD3 UR4, UR9, 0x2, URZ ;  /* 0x0000000209047890 */ /* 0x000fe4000fffe03f */
[----:B------:R-:W-:Y:S01]  /*18f0*/  UIADD3 UR6, UR10, 0x2, URZ ;  /* 0x000000020a067890 */ /* 0x000fe2000fffe03f */
[----:B------:R-:W-:Y:S01]  /*1900*/  UMOV UR5, 0x40000040 ;  /* 0x4000004000057882 */ /* 0x000fe20000000000 */
[----:B------:R-:W-:Y:S01]  /*1910*/  UMOV UR7, 0x40000040 ;  /* 0x4000004000077882 */ /* 0x000fe20000000000 */
[----:B------:R-:W-:Y:S02]  /*1920*/  WARPGROUP.DEPBAR.LE gsb0, 0x0 ;  /* 0x00008000000079c5 */ /* 0x000fe40000010000 */
[----:B------:R-:W-:-:S06]  /*1930*/  WARPGROUP.ARRIVE ;  /* 0x00000000000079c5 */ /* 0x000fcc0000000000 */
[----:B------:R-:W-:Y:S01]  /*1940*/  HGMMA.64x64x16.F32.BF16 R24, gdesc[UR4], R24, gsb0 ;  /* 0x00e00000041879f0 */ /* 0x000fe20008001818 */
        /* <DEDUP_REMOVED lines=13> */
[----:B------:R-:W-:Y:S03]  /*1a20*/  HGMMA.64x64x16.F32.BF16 R24, gdesc[UR4], R24, gsb0 ;  /* 0x00e00000041879f0 */ /* 0x000fe60008001818 */
[----:B------:R-:W-:Y:S02]  /*1a30*/  WARPGROUP.DEPBAR.LE gsb0, 0x0 ;  /* 0x00008000000079c5 */ /* 0x000fe40000010000 */
[----:B------:R-:W-:Y:S05]  /*1a40*/  @!P1 BRA `(.L_x_25) ;  /* 0x0000000400089947 */ /* 0x000fea0003800000 */
[----:B------:R-:W-:Y:S02]  /*1a50*/  UIADD3 UR4, UR40, 0x1, URZ ;  /* 0x0000000128047890 */ /* 0x000fe4000fffe03f */
[----:B------:R-:W-:Y:S02]  /*1a60*/  UMOV UR10, UR40 ;  /* 0x00000028000a7c82 */ /* 0x000fe40008000000 */
[----:B------:R-:W-:-:S04]  /*1a70*/  UISETP.NE.AND UP0, UPT, UR4, 0x8, UPT ;  /* 0x000000080400788c */ /* 0x000fc8000bf05270 */
[----:B------:R-:W-:Y:S02]  /*1a80*/  USEL UR5, URZ, 0x1, UP0 ;  /* 0x000000013f057887 */ /* 0x000fe40008000000 */
[----:B------:R-:W-:-:S04]  /*1a90*/  USEL UR9, UR4, URZ, UP0 ;  /* 0x0000003f04097287 */ /* 0x000fc80008000000 */
[----:B--2---:R-:W-:-:S08]  /*1aa0*/  LOP3.LUT R5, R57, UR5, RZ, 0x3c, !PT ;  /* 0x0000000539057c12 */ /* 0x004fd0000f8e3cff */
.L_x_32:
[----:B--23--:R-:W-:Y:S05]  /*1ab0*/  @!P0 BRA `(.L_x_26) ;  /* 0x0000000000048947 */ /* 0x00cfea0003800000 */
[----:B------:R-:W-:Y:S01]  /*1ac0*/  BPT.TRAP 0x1 ;  /* 0x000000040000795c */ /* 0x000fe20000300000 */
.L_x_26:
[----:B------:R-:W-:Y:S01]  /*1ad0*/  ULEA UR4, UR9, UR51, 0x3 ;  /* 0x0000003309047291 */ /* 0x000fe2000f8e183f */
[----:B------:R-:W-:-:S08]  /*1ae0*/  SHF.L.U32 R3, R5, 0x1f, RZ ;  /* 0x0000001f05037819 */ /* 0x000fd000000006ff */
[----:B------:R2:W3:Y:S01]  /*1af0*/  SYNCS.PHASECHK.TRANS64.TRYWAIT P1, [UR4], R3 ;  /* 0x00000003ff0075a7 */ /* 0x0004e20008020144 */
[----:B------:R-:W-:Y:S05]  /*1b00*/  @!P0 BRA `(.L_x_27) ;  /* 0x0000000000048947 */ /* 0x000fea0003800000 */
[----:B------:R-:W-:Y:S01]  /*1b10*/  BPT.TRAP 0x1 ;  /* 0x000000040000795c */ /* 0x000fe20000300000 */
.L_x_27:
[----:B---3--:R-:W-:Y:S05]  /*1b20*/  @P1 BRA `(.L_x_28) ;  /* 0x0000000000081947 */ /* 0x008fea0003800000 */
[----:B------:R-:W3:Y:S02]  /*1b30*/  SYNCS.PHASECHK.TRANS64.TRYWAIT P1, [UR4], R3 ;  /* 0x00000003ff0075a7 */ /* 0x000ee40008020144 */
[----:B---3--:R-:W-:Y:S05]  /*1b40*/  @!P1 BRA `(.L_x_29) ;  /* 0x0000008000b49947 */ /* 0x008fea0003800000 */
.L_x_28:
[----:B------:R-:W-:Y:S01]  /*1b50*/  ULEA UR11, UR9, UR44, 0xa ;  /* 0x0000002c090b7291 */ /* 0x000fe2000f8e503f */
[----:B------:R-:W-:Y:S01]  /*1b60*/  WARPGROUP.ARRIVE ;  /* 0x00000000000079c5 */ /* 0x000fe20000000000 */
[----:B------:R-:W-:Y:S01]  /*1b70*/  ULEA UR12, UR9, UR8, 0x9 ;  /* 0x00000008090c7291 */ /* 0x000fe2000f8e483f */
[----:B------:R-:W-:Y:S01]  /*1b80*/  UMOV UR5, 0x40000040 ;  /* 0x4000004000057882 */ /* 0x000fe20000000000 */
[----:B------:R-:W-:-:S03]  /*1b90*/  UMOV UR7, 0x40000040 ;  /* 0x4000004000077882 */ /* 0x000fc60000000000 */
[----:B------:R-:W-:Y:S02]  /*1ba0*/  UMOV UR4, UR11 ;  /* 0x0000000b00047c82 */ /* 0x000fe40008000000 */
[----:B------:R-:W-:Y:S02]  /*1bb0*/  UMOV UR6, UR12 ;  /* 0x0000000c00067c82 */ /* 0x000fe40008000000 */
[----:B------:R-:W-:Y:S01]  /*1bc0*/  HGMMA.64x64x16.F32.BF16 R24, gdesc[UR4], R24, gsb0 ;  /* 0x00e00000041879f0 */ /* 0x000fe20008001818 */
[----:B------:R-:W-:Y:S02]  /*1bd0*/  UIADD3 UR4, UR11, 0x2, URZ ;  /* 0x000000020b047890 */ /* 0x000fe4000fffe03f */
[----:B------:R-:W-:Y:S01]  /*1be0*/  UIADD3 UR6, UR12, 0x2, URZ ;  /* 0x000000020c067890 */ /* 0x000fe2000fffe03f */
[----:B------:R-:W-:Y:S01]  /*1bf0*/  UMOV UR5, 0x40000040 ;  /* 0x4000004000057882 */ /* 0x000fe20000000000 */
[----:B------:R-:W-:Y:S01]  /*1c00*/  UMOV UR7, 0x40000040 ;  /* 0x4000004000077882 */ /* 0x000fe20000000000 */
[----:B------:R-:W-:-:S02]  /*1c10*/  WARPGROUP.DEPBAR.LE gsb0, 0x0 ;  /* 0x00008000000079c5 */ /* 0x000fc40000010000 */
        /* <DEDUP_REMOVED lines=18> */
[----:B------:R-:W-:Y:S01]  /*1d40*/  BPT.TRAP 0x1 ;  /* 0x000000040000795c */ /* 0x000fe20000300000 */
.L_x_30:
[----:B------:R-:W-:Y:S01]  /*1d50*/  ULEA UR4, UR10, UR51, 0x3 ;  /* 0x000000330a047291 */ /* 0x000fe2000f8e183f */
[----:B------:R-:W-:-:S03]  /*1d60*/  ISETP.GT.U32.AND P1, PT, R22, 0x1, PT ;  /* 0x000000011600780c */ /* 0x000fc60003f24070 */
[----:B------:R-:W-:-:S04]  /*1d70*/  UIADD3 UR4, UR4, 0x40, URZ ;  /* 0x0000004004047890 */ /* 0x000fc8000fffe03f */
[----:B------:R-:W-:-:S09]  /*1d80*/  UPRMT UR4, URZ, 0x654, UR4 ;  /* 0x000006543f047896 */ /* 0x000fd20008000004 */
[----:B------:R-:W-:Y:S01]  /*1d90*/  SYNCS.ARRIVE.TRANS64.RED.A1T0 RZ, [UR4], RZ ;  /* 0x000000ffffff79a7 */ /* 0x000fe20008100404 */
[----:B------:R-:W-:Y:S05]  /*1da0*/  @P1 BRA `(.L_x_31) ;  /* 0x0000000000041947 */ /* 0x000fea0003800000 */
[----:B------:R-:W-:Y:S01]  /*1db0*/  BPT.TRAP 0x1 ;  /* 0x000000040000795c */ /* 0x000fe20000300000 */
.L_x_31:
[----:B------:R-:W-:Y:S01]  /*1dc0*/  UIADD3 UR9, UR9, 0x1, URZ ;  /* 0x0000000109097890 */ /* 0x000fe2000fffe03f */
[C---:B------:R-:W-:Y:S01]  /*1dd0*/  ISETP.GT.AND P1, PT, R0.reuse, 0x1, PT ;  /* 0x000000010000780c */ /* 0x040fe20003f24270 */
[----:B------:R-:W-:Y:S01]  /*1de0*/  UIADD3 UR10, UR10, 0x1, URZ ;  /* 0x000000010a0a7890 */ /* 0x000fe2000fffe03f */
[----:B------:R-:W-:Y:S01]  /*1df0*/  VIADD R0, R0, 0xffffffff ;  /* 0xffffffff00007836 */ /* 0x000fe20000000000 */
[----:B------:R-:W-:Y:S02]  /*1e00*/  UISETP.NE.AND UP0, UPT, UR9, 0x8, UPT ;  /* 0x000000080900788c */ /* 0x000fe4000bf05270 */
[----:B------:R-:W-:Y:S02]  /*1e10*/  UISETP.NE.AND UP1, UPT, UR10, 0x8, UPT ;  /* 0x000000080a00788c */ /* 0x000fe4000bf25270 */
[----:B------:R-:W-:Y:S02]  /*1e20*/  USEL UR4, URZ, 0x1, UP0 ;  /* 0x000000013f047887 */ /* 0x000fe40008000000 */
[----:B------:R-:W-:-:S02]  /*1e30*/  USEL UR9, UR9, URZ, UP0 ;  /* 0x0000003f09097287 */ /* 0x000fc40008000000 */
[----:B------:R-:W-:Y:S02]  /*1e40*/  USEL UR10, UR10, URZ, UP1 ;  /* 0x0000003f0a0a7287 */ /* 0x000fe40008800000 */
[----:B------:R-:W-:Y:S01]  /*1e50*/  LOP3.LUT R5, R5, UR4, RZ, 0x3c, !PT ;  /* 0x0000000405057c12 */ /* 0x000fe2000f8e3cff */
[----:B------:R-:W-:Y:S09]  /*1e60*/  @P1 BRA `(.L_x_32) ;  /* 0xfffffffc00101947 */ /* 0x000ff2000383ffff */
.L_x_25:
[----:B------:R-:W4:Y:S02]  /*1e70*/  LDC R0, c[0x0][0x28c] ;  /* 0x0000a300ff007b82 */ /* 0x000f240000000800 */
[----:B----4-:R-:W-:-:S13]  /*1e80*/  ISETP.GE.AND P1, PT, R0, 0x1, PT ;  /* 0x000000010000780c */ /* 0x010fda0003f26270 */
[----:B------:R-:W-:Y:S05]  /*1e90*/  @!P1 BRA `(.L_x_33) ;  /* 0x0000000000349947 */ /* 0x000fea0003800000 */
[----:B------:R-:W-:Y:S05]  /*1ea0*/  @!P0 BRA `(.L_x_34) ;  /* 0x0000000000048947 */ /* 0x000fea0003800000 */
[----:B------:R-:W-:Y:S01]  /*1eb0*/  BPT.TRAP 0x1 ;  /* 0x000000040000795c */ /* 0x000fe20000300000 */
.L_x_34:
[----:B------:R-:W-:Y:S01]  /*1ec0*/  UISETP.LT.AND UP0, UPT, UR49, 0x1, UPT ;  /* 0x000000013100788c */ /* 0x000fe2000bf01270 */
[----:B------:R-:W-:-:S03]  /*1ed0*/  ISETP.GT.U32.AND P0, PT, R22, 0x1, PT ;  /* 0x000000011600780c */ /* 0x000fc60003f04070 */
[----:B------:R-:W-:-:S04]  /*1ee0*/  USEL UR4, UR49, 0x1, UP0 ;  /* 0x0000000131047887 */ /* 0x000fc80008000000 */
[----:B------:R-:W-:-:S04]  /*1ef0*/  UIADD3 UR4, UR40, UR49, -UR4 ;  /* 0x0000003128047290 */ /* 0x000fc8000fffe804 */
[----:B------:R-:W-:-:S04]  /*1f00*/  USHF.L.U32 UR4, UR4, 0x3, URZ ;  /* 0x0000000304047899 */ /* 0x000fc8000800063f */
[----:B------:R-:W-:-:S04]  /*1f10*/  ULOP3.LUT UR4, UR4, 0x38, URZ, 0xc0, !UPT ;  /* 0x0000003804047892 */ /* 0x000fc8000f8ec03f */
[----:B------:R-:W-:-:S04]  /*1f20*/  UIADD3 UR4, UR51, 0x40, UR4 ;  /* 0x0000004033047890 */ /* 0x000fc8000fffe004 */
[----:B------:R-:W-:-:S09]  /*1f30*/  UPRMT UR4, URZ, 0x654, UR4 ;  /* 0x000006543f047896 */ /* 0x000fd20008000004 */
[----:B------:R-:W-:Y:S01]  /*1f40*/  SYNCS.ARRIVE.TRANS64.RED.A1T0 RZ, [UR4], RZ ;  /* 0x000000ffffff79a7 */ /* 0x000fe20008100404 */
[----:B------:R-:W-:Y:S05]  /*1f50*/  @P0 BRA `(.L_x_33) ;  /* 0x0000000000040947 */ /* 0x000fea0003800000 */
[----:B------:R-:W-:Y:S01]  /*1f60*/  BPT.TRAP 0x1 ;  /* 0x000000040000795c */ /* 0x000fe20000300000 */
.L_x_33:
[----:B------:R-:W-:Y:S01]  /*1f70*/  UIADD3 UR4, UR51, 0x200, URZ ;  /* 0x0000020033047890 */ /* 0x000fe2000fffe03f */
[----:B------:R-:W-:Y:S02]  /*1f80*/  R2UR UR46, R23 ;  /* 0x00000000172e72ca */ /* 0x000fe400000e0000 */
[----:B------:R-:W-:Y:S01]  /*1f90*/  R2UR UR45, R60 ;  /* 0x000000003c2d72ca */ /* 0x000fe200000e0000 */
[----:B------:R-:W-:-:S06]  /*1fa0*/  ULOP3.LUT UP0, URZ, UR4, 0x1bf, URZ, 0xc0, !UPT ;  /* 0x000001bf043f7892 */ /* 0x000fcc000f80c03f */
[----:B------:R-:W-:-:S04]  /*1fb0*/  PLOP3.LUT P0, PT, PT, PT, UP0, 0x80, 0x0 ;  /* 0x000000000000781c */ /* 0x000fc80003f0f008 */
[----:B------:R-:W-:Y:S02]  /*1fc0*/  USHF.L.U32 UR46, UR46, 0x7, URZ ;  /* 0x000000072e2e7899 */ /* 0x000fe4000800063f */
[----:B------:R-:W-:-:S07]  /*1fd0*/  USHF.L.U32 UR45, UR45, 0x6, URZ ;  /* 0x000000062d2d7899 */ /* 0x000fce000800063f */
[----:B------:R-:W-:Y:S05]  /*1fe0*/  @!P0 BRA `(.L_x_35) ;  /* 0x00000000007c8947 */ /* 0x000fea0003800000 */
[----:B------:R-:W-:Y:S01]  /*1ff0*/  MOV R23, 0x0 ;  /* 0x0000000000177802 */ /* 0x000fe20000000f00 */
[----:B------:R-:W-:Y:S01]  /*2000*/  ULDC.64 UR4, c[0x4][0x80] ;  /* 0x0100200000047ab9 */ /* 0x000fe20000000a00 */
[----:B------:R-:W-:Y:S01]  /*2010*/  ULDC.64 UR6, c[0x4][0x10] ;  /* 0x0100040000067ab9 */ /* 0x000fe20000000a00 */
[----:B--23--:R-:W-:Y:S01]  /*2020*/  IMAD.U32 R4, RZ, RZ, UR4 ;  /* 0x00000004ff047e24 */ /* 0x00cfe2000f8e00ff */
[----:B------:R2:W3:Y:S01]  /*2030*/  LDC.64 R14, c[0x4][R23] ;  /* 0x01000000170e7b82 */ /* 0x0004e20000000a00 */
[----:B------:R-:W-:Y:S01]  /*2040*/  MOV R5, UR5 ;  /* 0x0000000500057c02 */ /* 0x000fe20008000f00 */
        /* <DEDUP_REMOVED lines=10> */
.L_x_36:
[----:B------:R1:W2:Y:S01]  /*20f0*/  LDC.64 R14, c[0x4][R23] ;  /* 0x01000000170e7b82 */ /* 0x0002a20000000a00 */
[----:B------:R-:W-:Y:S01]  /*2100*/  ULDC.64 UR4, c[0x4][0x80] ;  /* 0x0100200000047ab9 */ /* 0x000fe20000000a00 */
[----:B------:R-:W-:Y:S01]  /*2110*/  ULDC.64 UR6, c[0x4][0x10] ;  /* 0x0100040000067ab9 */ /* 0x000fe20000000a00 */
[----:B------:R-:W-:Y:S02]  /*2120*/  IMAD.U32 R4, RZ, RZ, UR4 ;  /* 0x00000004ff047e24 */ /* 0x000fe4000f8e00ff */
        /* <DEDUP_REMOVED lines=8> */
[----:B-1----:R-:W-:-:S07]  /*21b0*/  IMAD.MOV.U32 R13, RZ, RZ, RZ ;  /* 0x000000ffff0d7224 */ /* 0x002fce00078e00ff */
[----:B------:R-:W-:-:S07]  /*21c0*/  LEPC R20, `(.L_x_35) ;  /* 0x000000001014794e */ /* 0x000fce0000000000 */
[----:B--2---:R-:W-:Y:S05]  /*21d0*/  CALL.ABS.NOINC R14 ;  /* 0x000000000e007343 */ /* 0x004fea0003c00000 */
.L_x_35:
[----:B------:R-:W-:Y:S02]  /*21e0*/  ULDC.64 UR4, c[0x0][0x590] ;  /* 0x0001640000047ab9 */ /* 0x000fe40000000a00 */
[----:B------:R-:W-:Y:S02]  /*21f0*/  IMAD.U32 R84, RZ, RZ, UR4 ;  /* 0x00000004ff547e24 */ /* 0x000fe4000f8e00ff */
[----:B------:R-:W-:-:S03]  /*2200*/  IMAD.U32 R85, RZ, RZ, UR5 ;  /* 0x00000005ff557e24 */ /* 0x000fc6000f8e00ff */
[----:B------:R-:W-:-:S04]  /*2210*/  ISETP.NE.U32.AND P2, PT, R84, RZ, PT ;  /* 0x000000ff5400720c */ /* 0x000fc80003f45070 */
[----:B------:R-:W-:-:S13]  /*2220*/  ISETP.NE.AND.EX P2, PT, R85, RZ, PT, P2 ;  /* 0x000000ff5500720c */ /* 0x000fda0003f45320 */
[----:B------:R-:W-:Y:S05]  /*2230*/  @!P2 BRA `(.L_x_37) ;  /* 0x000000000034a947 */ /* 0x000fea0003800000 */
[----:B------:R-:W-:Y:S02]  /*2240*/  ULDC.64 UR4, c[0x0][0x588] ;  /* 0x0001620000047ab9 */ /* 0x000fe40000000a00 */
[----:B------:R-:W-:-:S04]  /*2250*/  ISETP.NE.U32.AND P0, PT, RZ, UR4, PT ;  /* 0x00000004ff007c0c */ /* 0x000fc8000bf05070 */
[----:B------:R-:W-:-:S13]  /*2260*/  ISETP.NE.AND.EX P0, PT, RZ, UR5, PT, P0 ;  /* 0x00000005ff007c0c */ /* 0x000fda000bf05300 */
[----:B------:R-:W-:Y:S05]  /*2270*/  @!P0 BRA `(.L_x_38) ;  /* 0x0000000000188947 */ /* 0x000fea0003800000 */
[----:B--23--:R-:W2:Y:S01]  /*2280*/  LDC.64 R4, c[0x0][0x588] ;  /* 0x00016200ff047b82 */ /* 0x00cea20000000a00 */
[----:B------:R-:W-:-:S04]  /*2290*/  IMAD R3, R84, UR47, RZ ;  /* 0x0000002f54037c24 */ /* 0x000fc8000f8e02ff */
[----:B--2---:R-:W-:-:S05]  /*22a0*/  IMAD.WIDE R4, R3, 0x4, R4 ;  /* 0x0000000403047825 */ /* 0x004fca00078e0204 */
[----:B-----5:R4:W5:Y:S01]  /*22b0*/  LDG.E R58, desc[UR52][R4.64] ;  /* 0x00000034043a7981 */ /* 0x020962000c1e1900 */
[----:B------:R-:W-:Y:S01]  /*22c0*/  IMAD.MOV.U32 R56, RZ, RZ, 0x1 ;  /* 0x00000001ff387424 */ /* 0x000fe200078e00ff */
[----:B------:R-:W-:Y:S06]  /*22d0*/  BRA `(.L_x_37) ;  /* 0x00000000000c7947 */ /* 0x000fec0003800000 */
.L_x_38:
[----:B------:R-:W-:Y:S01]  /*22e0*/  ULDC UR4, c[0x0][0x580] ;  /* 0x0001600000047ab9 */ /* 0x000fe20000000800 */
[----:B------:R-:W-:Y:S02]  /*22f0*/  IMAD.MOV.U32 R56, RZ, RZ, 0x1 ;  /* 0x00000001ff387424 */ /* 0x000fe400078e00ff */
[----:B-----5:R-:W-:-:S07]  /*2300*/  IMAD.U32 R58, RZ, RZ, UR4 ;  /* 0x00000004ff3a7e24 */ /* 0x020fce000f8e00ff */
.L_x_37:
[----:B------:R-:W1:Y:S02]  /*2310*/  LDC.64 R6, c[0x0][0x5b0] ;  /* 0x00016c00ff067b82 */ /* 0x000e640000000a00 */
[----:B-1----:R-:W-:-:S04]  /*2320*/  ISETP.NE.U32.AND P0, PT, R6, RZ, PT ;  /* 0x000000ff0600720c */ /* 0x002fc80003f05070 */
[----:B------:R-:W-:-:S13]  /*2330*/  ISETP.NE.AND.EX P0, PT, R7, RZ, PT, P0 ;  /* 0x000000ff0700720c */ /* 0x000fda0003f05300 */
[----:B------:R-:W-:Y:S05]  /*2340*/  @!P0 BRA `(.L_x_39) ;  /* 0x00000000002c8947 */ /* 0x000fea0003800000 */
[----:B------:R-:W-:Y:S02]  /*2350*/  ULDC.64 UR4, c[0x0][0x5a8] ;  /* 0x00016a0000047ab9 */ /* 0x000fe40000000a00 */
[----:B------:R-:W-:-:S04]  /*2360*/  ISETP.NE.U32.AND P0, PT, RZ, UR4, PT ;  /* 0x00000004ff007c0c */ /* 0x000fc8000bf05070 */
[----:B------:R-:W-:-:S13]  /*2370*/  ISETP.NE.AND.EX P0, PT, RZ, UR5, PT, P0 ;  /* 0x00000005ff007c0c */ /* 0x000fda000bf05300 */
[----:B------:R-:W-:Y:S05]  /*2380*/  @!P0 BRA `(.L_x_40) ;  /* 0x0000000000148947 */ /* 0x000fea0003800000 */
[----:B--234-:R-:W1:Y:S01]  /*2390*/  LDC.64 R4, c[0x0][0x5a8] ;  /* 0x00016a00ff047b82 */ /* 0x01ce620000000a00 */
[----:B------:R-:W-:-:S04]  /*23a0*/  IMAD R3, R6, UR47, RZ ;  /* 0x0000002f06037c24 */ /* 0x000fc8000f8e02ff */
[----:B-1----:R-:W-:-:S05]  /*23b0*/  IMAD.WIDE R4, R3, 0x4, R4 ;  /* 0x0000000403047825 */ /* 0x002fca00078e0204 */
[----:B-----5:R1:W5:Y:S01]  /*23c0*/  LDG.E R59, desc[UR52][R4.64] ;  /* 0x00000034043b7981 */ /* 0x020362000c1e1900 */
[----:B------:R-:W-:Y:S05]  /*23d0*/  BRA `(.L_x_39) ;  /* 0x0000000000087947 */ /* 0x000fea0003800000 */
.L_x_40:
[----:B------:R-:W-:Y:S02]  /*23e0*/  ULDC UR4, c[0x0][0x5a0] ;  /* 0x0001680000047ab9 */ /* 0x000fe40000000800 */
[----:B-----5:R-:W-:-:S07]  /*23f0*/  IMAD.U32 R59, RZ, RZ, UR4 ;  /* 0x00000004ff3b7e24 */ /* 0x020fce000f8e00ff */
.L_x_39:
[----:B------:R-:W-:Y:S01]  /*2400*/  ULDC.64 UR4, c[0x0][0x588] ;  /* 0x0001620000047ab9 */ /* 0x000fe20000000a00 */
[----:B------:R-:W-:Y:S01]  /*2410*/  ISETP.NE.U32.AND P1, PT, R84, RZ, PT ;  /* 0x000000ff5400720c */ /* 0x000fe20003f25070 */
[----:B------:R-:W-:Y:S02]  /*2420*/  UISETP.NE.U32.AND UP0, UPT, UR4, URZ, UPT ;  /* 0x0000003f0400728c */ /* 0x000fe4000bf05070 */
[----:B------:R-:W-:Y:S02]  /*2430*/  ISETP.NE.U32.AND P3, PT, RZ, UR4, PT ;  /* 0x00000004ff007c0c */ /* 0x000fe4000bf65070 */
[----:B------:R-:W-:Y:S01]  /*2440*/  ISETP.NE.AND.EX P5, PT, R85, RZ, PT, P1 ;  /* 0x000000ff5500720c */ /* 0x000fe20003fa5310 */
[----:B------:R-:W-:Y:S02]  /*2450*/  UISETP.NE.AND.EX UP0, UPT, UR5, URZ, UPT, UP0 ;  /* 0x0000003f0500728c */ /* 0x000fe4000bf05300 */
[----:B------:R-:W-:Y:S02]  /*2460*/  ISETP.NE.AND.EX P3, PT, RZ, UR5, PT, P3 ;  /* 0x00000005ff007c0c */ /* 0x000fe4000bf65330 */
[----:B------:R-:W-:-:S02]  /*2470*/  PLOP3.LUT P0, PT, PT, PT, PT, 0x8, 0x0 ;  /* 0x000000000000781c */ /* 0x000fc40003f0e170 */
[----:B------:R-:W-:-:S04]  /*2480*/  PLOP3.LUT P4, PT, PT, PT, UP0, 0x80, 0x0 ;  /* 0x000000000000781c */ /* 0x000fc80003f8f008 */
[----:B------:R-:W-:-:S05]  /*2490*/  PLOP3.LUT P4, PT, P4, PT, PT, 0x8, 0x0 ;  /* 0x000000000000781c */ /* 0x000fca000278e170 */
[----:B------:R-:W-:Y:S08]  /*24a0*/  @P3 BRA P5, `(.L_x_41) ;  /* 0x0000000000243947 */ /* 0x000ff00002800000 */
[----:B------:R-:W-:Y:S04]  /*24b0*/  BSSY B0, `(.L_x_41) ;  /* 0x0000008000007945 */ /* 0x000fe80003800000 */
[----:B------:R-:W-:Y:S05]  /*24c0*/  @!P2 BRA `(.L_x_42) ;  /* 0x000000000014a947 */ /* 0x000fea0003800000 */
[----:B------:R-:W-:Y:S02]  /*24d0*/  LOP3.LUT P3, RZ, R56, 0xff, RZ, 0xc0, !PT ;  /* 0x000000ff38ff7812 */ /* 0x000fe4000786c0ff */
[----:B------:R-:W-:-:S11]  /*24e0*/  PLOP3.LUT P0, PT, P4, PT, PT, 0x80, 0x0 ;  /* 0x000000000000781c */ /* 0x000fd6000270f070 */
[----:B------:R-:W-:Y:S05]  /*24f0*/  @!P3 BRA `(.L_x_43) ;  /* 0x00000000000cb947 */ /* 0x000fea0003800000 */
[----:B-----5:R-:W-:Y:S01]  /*2500*/  FSETP.EQ.AND P0, PT, R58, RZ, PT ;  /* 0x000000ff3a00720b */ /* 0x020fe20003f02000 */
[----:B------:R-:W-:-:S12]  /*2510*/  BRA `(.L_x_43) ;  /* 0x0000000000047947 */ /* 0x000fd80003800000 */
.L_x_42:
[----:B-----5:R-:W-:-:S13]  /*2520*/  FSETP.EQ.AND P0, PT, R58, RZ, PT ;  /* 0x000000ff3a00720b */ /* 0x020fda0003f02000 */
.L_x_43:
[----:B------:R-:W-:Y:S05]  /*2530*/  BSYNC B0 ;  /* 0x0000000000007941 */ /* 0x000fea0003800000 */
.L_x_41:
[----:B------:R-:W-:Y:S04]  /*2540*/  BSSY B0, `(.L_x_44) ;  /* 0x0000007000007945 */ /* 0x000fe80003800000 */
[----:B------:R-:W-:Y:S05]  /*2550*/  @!P2 BRA `(.L_x_45) ;  /* 0x000000000010a947 */ /* 0x000fea0003800000 */
[----:B------:R-:W-:-:S13]  /*2560*/  LOP3.LUT P2, RZ, R56, 0xff, RZ, 0xc0, !PT ;  /* 0x000000ff38ff7812 */ /* 0x000fda000784c0ff */
[----:B------:R-:W-:Y:S05]  /*2570*/  @!P2 BRA `(.L_x_46) ;  /* 0x00000000000ca947 */ /* 0x000fea0003800000 */
[----:B-----5:R-:W-:Y:S01]  /*2580*/  FSETP.EQ.AND P4, PT, R58, RZ, PT ;  /* 0x000000ff3a00720b */ /* 0x020fe20003f82000 */
[----:B------:R-:W-:-:S12]  /*2590*/  BRA `(.L_x_46) ;  /* 0x0000000000047947 */ /* 0x000fd80003800000 */
.L_x_45:
[----:B-----5:R-:W-:-:S13]  /*25a0*/  FSETP.EQ.AND P4, PT, R58, RZ, PT ;  /* 0x000000ff3a00720b */ /* 0x020fda0003f82000 */
.L_x_46:
[----:B------:R-:W-:Y:S05]  /*25b0*/  BSYNC B0 ;  /* 0x0000000000007941 */ /* 0x000fea0003800000 */
.L_x_44:
[----:B------:R-:W-:Y:S01]  /*25c0*/  ULOP3.LUT UR4, UR48, 0x1, URZ, 0x3c, !UPT ;  /* 0x0000000130047892 */ /* 0x000fe2000f8e3c3f */
[----:B------:R-:W-:Y:S01]  /*25d0*/  BSSY B0, `(.L_x_47) ;  /* 0x0000030000007945 */ /* 0x000fe20003800000 */
[----:B------:R-:W-:Y:S01]  /*25e0*/  IMAD.U32 R60, RZ, RZ, UR43 ;  /* 0x0000002bff3c7e24 */ /* 0x000fe2000f8e00ff */
[----:B------:R-:W-:Y:S02]  /*25f0*/  CS2R R6, SRZ ;  /* 0x0000000000067805 */ /* 0x000fe4000001ff00 */
[----:B-1234-:R-:W-:Y:S02]  /*2600*/  CS2R R4, SRZ ;  /* 0x0000000000047805 */ /* 0x01efe4000001ff00 */
[----:B------:R-:W-:Y:S01]  /*2610*/  CS2R R10, SRZ ;  /* 0x00000000000a7805 */ /* 0x000fe2000001ff00 */
[----:B------:R-:W-:Y:S01]  /*2620*/  IMAD.U32 R13, RZ, RZ, UR4 ;  /* 0x00000004ff0d7e24 */ /* 0x000fe2000f8e00ff */
[----:B------:R-:W-:Y:S01]  /*2630*/  CS2R R8, SRZ ;  /* 0x0000000000087805 */ /* 0x000fe2000001ff00 */
[----:B------:R-:W-:Y:S06]  /*2640*/  @P0 BRA `(.L_x_48) ;  /* 0x0000000000a00947 */ /* 0x000fec0003800000 */
[----:B------:R-:W-:-:S13]  /*2650*/  ISETP.NE.AND P2, PT, R82, 0x3, PT ;  /* 0x000000035200780c */ /* 0x000fda0003f45270 */
[----:B------:R-:W-:Y:S05]  /*2660*/  @!P2 BRA `(.L_x_49) ;  /* 0x000000000004a947 */ /* 0x000fea0003800000 */
[----:B------:R-:W-:Y:S01]  /*2670*/  BPT.TRAP 0x1 ;  /* 0x000000040000795c */ /* 0x000fe20000300000 */
.L_x_49:
[----:B------:R-:W-:Y:S01]  /*2680*/  IMAD.U32 R3, RZ, RZ, UR43 ;  /* 0x0000002bff037e24 */ /* 0x000fe2000f8e00ff */
[----:B------:R-:W-:Y:S02]  /*2690*/  SHF.L.U32 R0, R13, 0x1f, RZ ;  /* 0x0000001f0d007819 */ /* 0x000fe400000006ff */
[----:B------:R-:W-:Y:S02]  /*26a0*/  CS2R R6, SRZ ;  /* 0x0000000000067805 */ /* 0x000fe4000001ff00 */
[----:B------:R-:W-:-:S04]  /*26b0*/  LEA R3, R3, UR51, 0x3 ;  /* 0x0000003303037c11 */ /* 0x000fc8000f8e18ff */
[----:B------:R-:W1:Y:S02]  /*26c0*/  SYNCS.PHASECHK.TRANS64.TRYWAIT P2, [R3+URZ+0x80], R0 ;  /* 0x00008000030075a7 */ /* 0x000e64000804017f */
[----:B-1----:R-:W-:Y:S05]  /*26d0*/  @!P2 BRA `(.L_x_50) ;  /* 0x0000007400e8a947 */ /* 0x002fea0003800000 */
.L_x_137:
[----:B------:R-:W-:Y:S02]  /*26e0*/  CS2R R4, SRZ ;  /* 0x0000000000047805 */ /* 0x000fe4000001ff00 */
[----:B------:R-:W-:Y:S02]  /*26f0*/  CS2R R10, SRZ ;  /* 0x00000000000a7805 */ /* 0x000fe4000001ff00 */
[----:B------:R-:W-:Y:S01]  /*2700*/  CS2R R8, SRZ ;  /* 0x0000000000087805 */ /* 0x000fe2000001ff00 */
[----:B------:R-:W-:Y:S06]  /*2710*/  @P4 BRA `(.L_x_51) ;  /* 0x0000000000544947 */ /* 0x000fec0003800000 */
[C---:B-1----:R-:W-:Y:S01]  /*2720*/  IMAD.SHL.U32 R0, R18.reuse, 0x10, RZ ;  /* 0x0000001012007824 */ /* 0x042fe200078e00ff */
[----:B------:R-:W-:Y:S01]  /*2730*/  SHF.R.U32.HI R5, RZ, 0x1, R18 ;  /* 0x00000001ff057819 */ /* 0x000fe20000011612 */
[C---:B------:R-:W-:Y:S01]  /*2740*/  IMAD.SHL.U32 R3, R18.reuse, 0x20, RZ ;  /* 0x0000002012037824 */ /* 0x040fe200078e00ff */
[C---:B------:R-:W-:Y:S01]  /*2750*/  LOP3.LUT P2, RZ, R18.reuse, 0x4, RZ, 0xc0, !PT ;  /* 0x0000000412ff7812 */ /* 0x040fe2000784c0ff */
[----:B------:R-:W-:Y:S01]  /*2760*/  IMAD.SHL.U32 R7, R18, 0x4, RZ ;  /* 0x0000000412077824 */ /* 0x000fe200078e00ff */
[----:B------:R-:W-:Y:S01]  /*2770*/  LOP3.LUT R0, R0, 0xe00, RZ, 0xc0, !PT ;  /* 0x00000e0000007812 */ /* 0x000fe200078ec0ff */
[----:B------:R-:W-:Y:S05]  /*2780*/  WARPSYNC.ALL ;  /* 0x0000000000007948 */ /* 0x000fea0003800000 */
[----:B------:R-:W-:-:S02]  /*2790*/  LOP3.LUT R4, R3, 0xc0, RZ, 0xc0, !PT ;  /* 0x000000c003047812 */ /* 0x000fc400078ec0ff */
[----:B------:R-:W-:Y:S02]  /*27a0*/  LOP3.LUT R0, R0, 0x20, R3, 0xf8, !PT ;  /* 0x0000002000007812 */ /* 0x000fe400078ef803 */
[----:B------:R-:W-:Y:S02]  /*27b0*/  LOP3.LUT R4, R4, 0x8, R5, 0xf8, !PT ;  /* 0x0000000804047812 */ /* 0x000fe400078ef805 */
[----:B------:R-:W-:Y:S01]  /*27c0*/  LOP3.LUT R0, R0, 0x100, R3, 0xf8, !PT ;  /* 0x0000010000007812 */ /* 0x000fe200078ef803 */
[----:B------:R-:W-:Y:S01]  /*27d0*/  IMAD.U32 R3, RZ, RZ, UR43 ;  /* 0x0000002bff037e24 */ /* 0x000fe2000f8e00ff */
[----:B------:R-:W-:-:S04]  /*27e0*/  LOP3.LUT R7, R4, 0x18, R7, 0x78, !PT ;  /* 0x0000001804077812 */ /* 0x000fc800078e7807 */
[----:B------:R-:W-:-:S05]  /*27f0*/  LOP3.LUT R0, R0, R7, RZ, 0xfc, !PT ;  /* 0x0000000700007212 */ /* 0x000fca00078efcff */
[----:B------:R-:W-:-:S05]  /*2800*/  IMAD R0, R3, 0x1000, R0 ;  /* 0x0000100003007824 */ /* 0x000fca00078e0200 */
[----:B------:R-:W-:-:S05]  /*2810*/  LEA R0, R0, UR51, 0x1 ;  /* 0x0000003300007c11 */ /* 0x000fca000f8e08ff */
[C---:B------:R-:W-:Y:S01]  /*2820*/  VIADD R3, R0.reuse, 0x200 ;  /* 0x0000020000037836 */ /* 0x040fe20000000000 */
[----:B------:R2:W3:Y:S01]  /*2830*/  LDSM.16.M88.4 R8, [R0+0x200] ;  /* 0x000200000008783b */ /* 0x0004e20000000200 */
[----:B------:R-:W-:Y:S02]  /*2840*/  VIADD R4, R0, 0x220 ;  /* 0x0000022000047836 */ /* 0x000fe40000000000 */
[----:B------:R-:W-:-:S06]  /*2850*/  @P2 VIADD R4, R3, 0xffffffe0 ;  /* 0xffffffe003042836 */ /* 0x000fcc0000000000 */
[----:B--2---:R-:W4:Y:S02]  /*2860*/  LDSM.16.M88.4 R4, [R4] ;  /* 0x000000000404783b */ /* 0x004f240000000200 */
.L_x_51:
[----:B------:R-:W-:-:S04]  /*2870*/  UIADD3 UR4, UR43, 0x1, URZ ;  /* 0x000000012b047890 */ /* 0x000fc8000fffe03f */
[----:B------:R-:W-:-:S04]  /*2880*/  UISETP.NE.AND UP0, UPT, UR4, 0x3, UPT ;  /* 0x000000030400788c */ /* 0x000fc8000bf05270 */
[----:B------:R-:W-:Y:S02]  /*2890*/  USEL UR5, URZ, 0x1, UP0 ;  /* 0x000000013f057887 */ /* 0x000fe40008000000 */
[----:B------:R-:W-:-:S04]  /*28a0*/  USEL UR4, UR4, URZ, UP0 ;  /* 0x0000003f04047287 */ /* 0x000fc80008000000 */
[----:B------:R-:W-:Y:S02]  /*28b0*/  LOP3.LUT R13, R13, UR5, RZ, 0x3c, !PT ;  /* 0x000000050d0d7c12 */ /* 0x000fe4000f8e3cff */
[----:B------:R-:W-:-:S07]  /*28c0*/  IMAD.U32 R60, RZ, RZ, UR4 ;  /* 0x00000004ff3c7e24 */ /* 0x000fce000f8e00ff */
.L_x_48:
[----:B------:R-:W-:Y:S05]  /*28d0*/  BSYNC B0 ;  /* 0x0000000000007941 */ /* 0x000fea0003800000 */
.L_x_47:
[C---:B---3--:R-:W-:Y:S01]  /*28e0*/  IMAD.U32 R23, R9.reuse, 0x10000, RZ ;  /* 0x0001000009177824 */ /* 0x048fe200078e00ff */
[----:B------:R-:W-:Y:S01]  /*28f0*/  LOP3.LUT R9, R9, 0xffff0000, RZ, 0xc0, !PT ;  /* 0xffff000009097812 */ /* 0x000fe200078ec0ff */
[----:B-1----:R-:W-:Y:S01]  /*2900*/  IMAD.MOV.U32 R0, RZ, RZ, 0x38eb4c3a ;  /* 0x38eb4c3aff007424 */ /* 0x002fe200078e00ff */
[----:B------:R-:W-:Y:S01]  /*2910*/  LOP3.LUT R65, R10, 0xffff0000, RZ, 0xc0, !PT ;  /* 0xffff00000a417812 */ /* 0x000fe200078ec0ff */
[----:B-----5:R-:W-:Y:S01]  /*2920*/  FMUL R23, R58, R23 ;  /* 0x000000173a177220 */ /* 0x020fe20000400000 */
[----:B------:R-:W-:Y:S01]  /*2930*/  IMAD.MOV.U32 R3, RZ, RZ, 0x3aae005b ;  /* 0x3aae005bff037424 */ /* 0x000fe200078e00ff */
[----:B------:R-:W-:Y:S01]  /*2940*/  SHF.R.U32.HI R99, RZ, 0x1, R18 ;  /* 0x00000001ff637819 */ /* 0x000fe20000011612 */
[----:B------:R-:W-:Y:S02]  /*2950*/  IMAD.MOV.U32 R12, RZ, RZ, 0x3c09919f ;  /* 0x3c09919fff0c7424 */ /* 0x000fe400078e00ff */
[----:B------:R-:W-:-:S04]  /*2960*/  FFMA R61, R59, R26, R23 ;  /* 0x0000001a3b3d7223 */ /* 0x000fc80000000017 */
[C---:B------:R-:W-:Y:S01]  /*2970*/  FMUL R67, R61.reuse, 0.70710676908493041992 ;  /* 0x3f3504f33d437820 */ /* 0x040fe20000400000 */
[----:B------:R-:W-:-:S03]  /*2980*/  FMUL R61, R61, 0.5 ;  /* 0x3f0000003d3d7820 */ /* 0x000fc60000400000 */
[C---:B------:R-:W-:Y:S01]  /*2990*/  FMUL R14, R67.reuse, R67 ;  /* 0x00000043430e7220 */ /* 0x040fe20000400000 */
[----:B------:R-:W-:-:S04]  /*29a0*/  FSETP.GE.AND P2, PT, |R67|, 1.0029599666595458984, PT ;  /* 0x3f8060fe4300780b */ /* 0x000fc80003f46200 */
[----:B------:R-:W-:Y:S01]  /*29b0*/  FSEL R26, |R67|, R14, P2 ;  /* 0x0000000e431a7208 */ /* 0x000fe20001000200 */
[----:B------:R-:W-:Y:S01]  /*29c0*/  IMAD.MOV.U32 R14, RZ, RZ, 0x3d24d99a ;  /* 0x3d24d99aff0e7424 */ /* 0x000fe200078e00ff */
[----:B------:R-:W-:Y:S02]  /*29d0*/  FSEL R15, R0, 8.4834944573231041431e-05, P2 ;  /* 0x38b1e96a000f7808 */ /* 0x000fe40001000000 */
[----:B------:R-:W-:Y:S02]  /*29e0*/  FSEL R21, -R3, -0.00082130916416645050049, P2 ;  /* 0xba574d2003157808 */ /* 0x000fe40001000100 */
[----:B------:R-:W-:Y:S02]  /*29f0*/  FSEL R20, R12, 0.0052134888246655464172, P2 ;  /* 0x3baad5ea0c147808 */ /* 0x000fe40001000000 */
[----:B------:R-:W-:Y:S01]  /*2a00*/  FSEL R62, -R14, -0.026868773624300956726, P2 ;  /* 0xbcdc1be70e3e7808 */ /* 0x000fe20001000100 */
[----:B------:R-:W-:Y:S01]  /*2a10*/  FFMA R21, R26, R15, R21 ;  /* 0x0000000f1a157223 */ /* 0x000fe20000000015 */
[----:B------:R-:W-:-:S03]  /*2a20*/  IMAD.MOV.U32 R15, RZ, RZ, 0x3e235519 ;  /* 0x3e235519ff0f7424 */ /* 0x000fc600078e00ff */
[C---:B------:R-:W-:Y:S01]  /*2a30*/  FFMA R21, R26.reuse, R21, R20 ;  /* 0x000000151a157223 */ /* 0x040fe20000000014 */
[----:B------:R-:W-:Y:S01]  /*2a40*/  IMAD.MOV.U32 R20, RZ, RZ, 0x3f69b4f9 ;  /* 0x3f69b4f9ff147424 */ /* 0x000fe200078e00ff */
[----:B------:R-:W-:Y:S02]  /*2a50*/  FSEL R64, R15, 0.11284004896879196167, P2 ;  /* 0x3de718af0f407808 */ /* 0x000fe40001000000 */
[----:B------:R-:W-:Y:S01]  /*2a60*/  FFMA R63, R26, R21, R62 ;  /* 0x000000151a3f7223 */ /* 0x000fe2000000003e */
[----:B------:R-:W-:Y:S01]  /*2a70*/  IMAD.MOV.U32 R21, RZ, RZ, 0x3f210a14 ;  /* 0x3f210a14ff157424 */ /* 0x000fe200078e00ff */
[----:B------:R-:W-:Y:S02]  /*2a80*/  FSEL R62, R20, -0.37612664699554443359, P2 ;  /* 0xbec093ac143e7808 */ /* 0x000fe40001000000 */
[----:B------:R-:W-:Y:S02]  /*2a90*/  FFMA R63, R26, R63, R64 ;  /* 0x0000003f1a3f7223 */ /* 0x000fe40000000040 */
[----:B------:R-:W-:-:S02]  /*2aa0*/  FSEL R64, R21, 0.12837915122509002686, P2 ;  /* 0x3e0375d315407808 */ /* 0x000fc40001000000 */
[----:B------:R-:W-:Y:S01]  /*2ab0*/  FFMA R63, R26, R63, R62 ;  /* 0x0000003f1a3f7223 */ /* 0x000fe2000000003e */
[----:B------:R-:W-:-:S03]  /*2ac0*/  FSEL R62, -|R67|, R67, P2 ;  /* 0x00000043433e7208 */ /* 0x000fc60001000300 */
[----:B------:R-:W-:Y:S01]  /*2ad0*/  FFMA R63, R26, R63, R64 ;  /* 0x0000003f1a3f7223 */ /* 0x000fe20000000040 */
[----:B------:R-:W-:-:S03]  /*2ae0*/  FMUL R26, R58, R9 ;  /* 0x000000093a1a7220 */ /* 0x000fc60000400000 */
[----:B------:R-:W-:Y:S01]  /*2af0*/  FFMA R62, R63, R62, R62 ;  /* 0x0000003e3f3e7223 */ /* 0x000fe2000000003e */
[----:B------:R-:W-:Y:S02]  /*2b00*/  IMAD.U32 R63, R10, 0x10000, RZ ;  /* 0x000100000a3f7824 */ /* 0x000fe400078e00ff */
[----:B------:R-:W-:Y:S01]  /*2b10*/  FFMA R27, R59, R27, R26 ;  /* 0x0000001b3b1b7223 */ /* 0x000fe2000000001a */
[C---:B------:R-:W-:Y:S01]  /*2b20*/  FMUL R10, R58.reuse, R65 ;  /* 0x000000413a0a7220 */ /* 0x040fe20000400000 */
[----:B------:R-:W1:Y:S01]  /*2b30*/  @P2 MUFU.EX2 R64, R62 ;  /* 0x0000003e00402308 */ /* 0x000e620000000800 */
[----:B------:R-:W-:Y:S01]  /*2b40*/  FMUL R9, R58, R63 ;  /* 0x0000003f3a097220 */ /* 0x000fe20000400000 */
[----:B------:R-:W-:Y:S01]  /*2b50*/  FMUL R73, R27, 0.70710676908493041992 ;  /* 0x3f3504f31b497820 */ /* 0x000fe20000400000 */
[C---:B------:R-:W-:Y:S02]  /*2b60*/  FFMA R29, R59.reuse, R29, R10 ;  /* 0x0000001d3b1d7223 */ /* 0x040fe4000000000a */
[----:B------:R-:W-:Y:S01]  /*2b70*/  FFMA R28, R59, R28, R9 ;  /* 0x0000001c3b1c7223 */ /* 0x000fe20000000009 */
[----:B------:R-:W-:Y:S01]  /*2b80*/  FMUL R63, R73, R73 ;  /* 0x00000049493f7220 */ /* 0x000fe20000400000 */
[----:B------:R-:W-:-:S02]  /*2b90*/  FMUL R79, R29, 0.70710676908493041992 ;  /* 0x3f3504f31d4f7820 */ /* 0x000fc40000400000 */
[----:B------:R-:W-:Y:S02]  /*2ba0*/  FMUL R75, R28, 0.70710676908493041992 ;  /* 0x3f3504f31c4b7820 */ /* 0x000fe40000400000 */
[C---:B------:R-:W-:Y:S01]  /*2bb0*/  FMUL R69, R79.reuse, R79 ;  /* 0x0000004f4f457220 */ /* 0x040fe20000400000 */
[----:B------:R-:W-:Y:S01]  /*2bc0*/  FSETP.GE.AND P5, PT, |R79|, 1.0029599666595458984, PT ;  /* 0x3f8060fe4f00780b */ /* 0x000fe20003fa6200 */
[C---:B------:R-:W-:Y:S01]  /*2bd0*/  FMUL R65, R75.reuse, R75 ;  /* 0x0000004b4b417220 */ /* 0x040fe20000400000 */
[----:B------:R-:W-:Y:S02]  /*2be0*/  FSETP.GE.AND P3, PT, |R75|, 1.0029599666595458984, PT ;  /* 0x3f8060fe4b00780b */ /* 0x000fe40003f66200 */
[----:B------:R-:W-:Y:S01]  /*2bf0*/  FSEL R69, |R79|, R69, P5 ;  /* 0x000000454f457208 */ /* 0x000fe20002800200 */
[----:B-1----:R-:W-:Y:S01]  /*2c00*/  @P2 FADD R64, -R64, 1 ;  /* 0x3f80000040402421 */ /* 0x002fe20000000100 */
[----:B------:R-:W-:Y:S02]  /*2c10*/  FSEL R68, R0, 8.4834944573231041431e-05, P3 ;  /* 0x38b1e96a00447808 */ /* 0x000fe40001800000 */
[----:B------:R-:W-:-:S02]  /*2c20*/  FSEL R70, -R3, -0.00082130916416645050049, P3 ;  /* 0xba574d2003467808 */ /* 0x000fc40001800100 */
[----:B------:R-:W-:Y:S02]  /*2c30*/  @P2 LOP3.LUT R62, R64, 0x80000000, R67, 0xb8, !PT ;  /* 0x80000000403e2812 */ /* 0x000fe400078eb843 */
[----:B------:R-:W-:Y:S02]  /*2c40*/  FSETP.GE.AND P2, PT, |R73|, 1.0029599666595458984, PT ;  /* 0x3f8060fe4900780b */ /* 0x000fe40003f46200 */
[----:B------:R-:W-:Y:S01]  /*2c50*/  FSEL R67, |R75|, R65, P3 ;  /* 0x000000414b437208 */ /* 0x000fe20001800200 */
[----:B------:R-:W-:Y:S01]  /*2c60*/  FADD R62, R62, 1 ;  /* 0x3f8000003e3e7421 */ /* 0x000fe20000000000 */
[----:B------:R-:W-:Y:S02]  /*2c70*/  FSEL R63, |R73|, R63, P2 ;  /* 0x0000003f493f7208 */ /* 0x000fe40001000200 */
[----:B------:R-:W-:Y:S01]  /*2c80*/  FSEL R64, R0, 8.4834944573231041431e-05, P2 ;  /* 0x38b1e96a00407808 */ /* 0x000fe20001000000 */
[----:B------:R-:W-:Y:S01]  /*2c90*/  FFMA R70, R67, R68, R70 ;  /* 0x0000004443467223 */ /* 0x000fe20000000046 */
[----:B------:R-:W-:-:S02]  /*2ca0*/  FSEL R66, -R3, -0.00082130916416645050049, P2 ;  /* 0xba574d2003427808 */ /* 0x000fc40001000100 */
[----:B------:R-:W-:Y:S02]  /*2cb0*/  FSEL R74, R0, 8.4834944573231041431e-05, P5 ;  /* 0x38b1e96a004a7808 */ /* 0x000fe40002800000 */
[----:B------:R-:W-:Y:S01]  /*2cc0*/  FSEL R76, -R3, -0.00082130916416645050049, P5 ;  /* 0xba574d20034c7808 */ /* 0x000fe20002800100 */
[----:B------:R-:W-:Y:S01]  /*2cd0*/  FFMA R64, R63, R64, R66 ;  /* 0x000000403f407223 */ /* 0x000fe20000000042 */
[C---:B------:R-:W-:Y:S02]  /*2ce0*/  FSEL R66, R12.reuse, 0.0052134888246655464172, P2 ;  /* 0x3baad5ea0c427808 */ /* 0x040fe40001000000 */
[----:B------:R-:W-:Y:S01]  /*2cf0*/  FSEL R72, R12, 0.0052134888246655464172, P3 ;  /* 0x3baad5ea0c487808 */ /* 0x000fe20001800000 */
[----:B------:R-:W-:Y:S01]  /*2d00*/  FFMA R74, R69, R74, R76 ;  /* 0x0000004a454a7223 */ /* 0x000fe2000000004c */
[----:B------:R-:W-:Y:S01]  /*2d10*/  FSEL R68, -R14, -0.026868773624300956726, P2 ;  /* 0xbcdc1be70e447808 */ /* 0x000fe20001000100 */
[----:B------:R-:W-:Y:S01]  /*2d20*/  FFMA R64, R63, R64, R66 ;  /* 0x000000403f407223 */ /* 0x000fe20000000042 */
[----:B------:R-:W-:Y:S01]  /*2d30*/  FSEL R78, R12, 0.0052134888246655464172, P5 ;  /* 0x3baad5ea0c4e7808 */ /* 0x000fe20002800000 */
[----:B------:R-:W-:Y:S01]  /*2d40*/  FFMA R70, R67, R70, R72 ;  /* 0x0000004643467223 */ /* 0x000fe20000000048 */
[----:B------:R-:W-:Y:S01]  /*2d50*/  FSEL R66, R15, 0.11284004896879196167, P2 ;  /* 0x3de718af0f427808 */ /* 0x000fe20001000000 */
[----:B------:R-:W-:Y:S01]  /*2d60*/  FFMA R64, R63, R64, R68 ;  /* 0x000000403f407223 */ /* 0x000fe20000000044 */
[----:B------:R-:W-:Y:S01]  /*2d70*/  FSEL R72, -R14, -0.026868773624300956726, P3 ;  /* 0xbcdc1be70e487808 */ /* 0x000fe20001800100 */
[----:B------:R-:W-:Y:S01]  /*2d80*/  FFMA R78, R69, R74, R78 ;  /* 0x0000004a454e7223 */ /* 0x000fe2000000004e */
[----:B------:R-:W-:Y:S01]  /*2d90*/  FSEL R68, R20, -0.37612664699554443359, P2 ;  /* 0xbec093ac14447808 */ /* 0x000fe20001000000 */
[----:B------:R-:W-:Y:S01]  /*2da0*/  FFMA R64, R63, R64, R66 ;  /* 0x000000403f407223 */ /* 0x000fe20000000042 */
[----:B------:R-:W-:Y:S01]  /*2db0*/  FSEL R74, R15, 0.11284004896879196167, P3 ;  /* 0x3de718af0f4a7808 */ /* 0x000fe20001800000 */
[----:B------:R-:W-:Y:S01]  /*2dc0*/  FFMA R70, R67, R70, R72 ;  /* 0x0000004643467223 */ /* 0x000fe20000000048 */
[----:B------:R-:W-:Y:S01]  /*2dd0*/  FSEL R66, R21, 0.12837915122509002686, P2 ;  /* 0x3e0375d315427808 */ /* 0x000fe20001000000 */
[----:B------:R-:W-:Y:S01]  /*2de0*/  FFMA R64, R63, R64, R68 ;  /* 0x000000403f407223 */ /* 0x000fe20000000044 */
[----:B------:R-:W-:Y:S01]  /*2df0*/  FSEL R76, -R14, -0.026868773624300956726, P5 ;  /* 0xbcdc1be70e4c7808 */ /* 0x000fe20002800100 */
[----:B------:R-:W-:Y:S01]  /*2e00*/  FFMA R70, R67, R70, R74 ;  /* 0x0000004643467223 */ /* 0x000fe2000000004a */
[----:B------:R-:W-:Y:S01]  /*2e10*/  FSEL R68, R20, -0.37612664699554443359, P3 ;  /* 0xbec093ac14447808 */ /* 0x000fe20001800000 */
[----:B------:R-:W-:Y:S01]  /*2e20*/  FFMA R64, R63, R64, R66 ;  /* 0x000000403f407223 */ /* 0x000fe20000000042 */
[----:B------:R-:W-:Y:S01]  /*2e30*/  FSEL R65, -|R73|, R73, P2 ;  /* 0x0000004949417208 */ /* 0x000fe20001000300 */
[----:B------:R-:W-:Y:S01]  /*2e40*/  FFMA R76, R69, R78, R76 ;  /* 0x0000004e454c7223 */ /* 0x000fe2000000004c */
[----:B------:R-:W-:Y:S01]  /*2e50*/  FSEL R72, R15, 0.11284004896879196167, P5 ;  /* 0x3de718af0f487808 */ /* 0x000fe20002800000 */
[----:B------:R-:W-:Y:S01]  /*2e60*/  FFMA R68, R67, R70, R68 ;  /* 0x0000004643447223 */ /* 0x000fe20000000044 */
[----:B------:R-:W-:Y:S01]  /*2e70*/  FSEL R66, R21, 0.12837915122509002686, P3 ;  /* 0x3e0375d315427808 */ /* 0x000fe20001800000 */
[----:B------:R-:W-:Y:S01]  /*2e80*/  FFMA R65, R64, R65, R65 ;  /* 0x0000004140417223 */ /* 0x000fe20000000041 */
[----:B------:R-:W-:Y:S01]  /*2e90*/  FSEL R64, R20, -0.37612664699554443359, P5 ;  /* 0xbec093ac14407808 */ /* 0x000fe20002800000 */
[----:B------:R-:W-:Y:S01]  /*2ea0*/  FFMA R72, R69, R76, R72 ;  /* 0x0000004c45487223 */ /* 0x000fe20000000048 */
[----:B------:R-:W-:Y:S01]  /*2eb0*/  FSEL R71, R21, 0.12837915122509002686, P5 ;  /* 0x3e0375d315477808 */ /* 0x000fe20002800000 */
[----:B------:R-:W-:Y:S01]  /*2ec0*/  FFMA R66, R67, R68, R66 ;  /* 0x0000004443427223 */ /* 0x000fe20000000042 */
[----:B------:R-:W-:Y:S01]  /*2ed0*/  FSEL R67, -|R75|, R75, P3 ;  /* 0x0000004b4b437208 */ /* 0x000fe20001800300 */
[----:B------:R-:W1:Y:S01]  /*2ee0*/  @P2 MUFU.EX2 R63, R65 ;  /* 0x00000041003f2308 */ /* 0x000e620000000800 */
[----:B------:R-:W-:-:S03]  /*2ef0*/  FFMA R64, R69, R72, R64 ;  /* 0x0000004845407223 */ /* 0x000fc60000000040 */
[----:B------:R-:W-:Y:S01]  /*2f00*/  FFMA R66, R66, R67, R67 ;  /* 0x0000004342427223 */ /* 0x000fe20000000043 */
[----:B------:R-:W-:Y:S01]  /*2f10*/  FSEL R67, -|R79|, R79, P5 ;  /* 0x0000004f4f437208 */ /* 0x000fe20002800300 */
[----:B------:R-:W-:Y:S01]  /*2f20*/  FFMA R64, R69, R64, R71 ;  /* 0x0000004045407223 */ /* 0x000fe20000000047 */
[C---:B------:R-:W-:Y:S01]  /*2f30*/  SHF.L.U32 R69, R11.reuse, 0x10, RZ ;  /* 0x000000100b457819 */ /* 0x040fe200000006ff */
[----:B------:R-:W2:Y:S01]  /*2f40*/  @P3 MUFU.EX2 R68, R66 ;  /* 0x0000004200443308 */ /* 0x000ea20000000800 */
[----:B------:R-:W-:Y:S01]  /*2f50*/  LOP3.LUT R71, R11, 0xffff0000, RZ, 0xc0, !PT ;  /* 0xffff00000b477812 */ /* 0x000fe200078ec0ff */
[----:B------:R-:W-:Y:S02]  /*2f60*/  FFMA R67, R64, R67, R67 ;  /* 0x0000004340437223 */ /* 0x000fe40000000043 */
[----:B------:R-:W-:-:S04]  /*2f70*/  FMUL R11, R58, R69 ;  /* 0x000000453a0b7220 */ /* 0x000fc80000400000 */
[----:B------:R-:W3:Y:S01]  /*2f80*/  @P5 MUFU.EX2 R70, R67 ;  /* 0x0000004300465308 */ /* 0x000ee20000000800 */
[----:B-1----:R-:W-:Y:S01]  /*2f90*/  @P2 FADD R64, -R63, 1 ;  /* 0x3f8000003f402421 */ /* 0x002fe20000000100 */
[----:B------:R-:W-:Y:S02]  /*2fa0*/  IMAD.U32 R63, R8, 0x10000, RZ ;  /* 0x00010000083f7824 */ /* 0x000fe400078e00ff */
[C---:B------:R-:W-:Y:S02]  /*2fb0*/  FFMA R30, R59.reuse, R30, R11 ;  /* 0x0000001e3b1e7223 */ /* 0x040fe4000000000b */
[----:B------:R-:W-:Y:S01]  /*2fc0*/  @P2 LOP3.LUT R65, R64, 0x80000000, R73, 0xb8, !PT ;  /* 0x8000000040412812 */ /* 0x000fe200078eb849 */
[C---:B------:R-:W-:Y:S01]  /*2fd0*/  FMUL R64, R58.reuse, R71 ;  /* 0x000000473a407220 */ /* 0x040fe20000400000 */
[----:B------:R-:W-:Y:S01]  /*2fe0*/  FMUL R63, R58, R63 ;  /* 0x0000003f3a3f7220 */ /* 0x000fe20000400000 */
[----:B--2---:R-:W-:Y:S01]  /*2ff0*/  @P3 FADD R68, -R68, 1 ;  /* 0x3f80000044443421 */ /* 0x004fe20000000100 */
[----:B------:R-:W-:Y:S01]  /*3000*/  FMUL R81, R30, 0.70710676908493041992 ;  /* 0x3f3504f31e517820 */ /* 0x000fe20000400000 */
[C---:B------:R-:W-:Y:S01]  /*3010*/  FFMA R31, R59.reuse, R31, R64 ;  /* 0x0000001f3b1f7223 */ /* 0x040fe20000000040 */
[----:B------:R-:W-:Y:S01]  /*3020*/  FFMA R24, R59, R24, R63 ;  /* 0x000000183b187223 */ /* 0x000fe2000000003f */
[----:B------:R-:W-:Y:S01]  /*3030*/  FADD R65, R65, 1 ;  /* 0x3f80000041417421 */ /* 0x000fe20000000000 */
[----:B------:R-:W-:Y:S01]  /*3040*/  @P3 LOP3.LUT R66, R68, 0x80000000, R75, 0xb8, !PT ;  /* 0x8000000044423812 */ /* 0x000fe200078eb84b */
[----:B------:R-:W-:Y:S01]  /*3050*/  FMUL R83, R31, 0.70710676908493041992 ;  /* 0x3f3504f31f537820 */ /* 0x000fe20000400000 */
[C---:B------:R-:W-:Y:S01]  /*3060*/  FMUL R68, R81.reuse, R81 ;  /* 0x0000005151447220 */ /* 0x040fe20000400000 */
[----:B---3--:R-:W-:Y:S01]  /*3070*/  @P5 FADD R70, -R70, 1 ;  /* 0x3f80000046465421 */ /* 0x008fe20000000100 */
[----:B------:R-:W-:Y:S01]  /*3080*/  FSETP.GE.AND P3, PT, |R81|, 1.0029599666595458984, PT ;  /* 0x3f8060fe5100780b */ /* 0x000fe20003f66200 */
[----:B------:R-:W-:Y:S01]  /*3090*/  FMUL R77, R24, 0.70710676908493041992 ;  /* 0x3f3504f3184d7820 */ /* 0x000fe20000400000 */
[C---:B------:R-:W-:Y:S01]  /*30a0*/  FMUL R69, R83.reuse, R83 ;  /* 0x0000005353457220 */ /* 0x040fe20000400000 */
[----:B------:R-:W-:Y:S01]  /*30b0*/  FADD R66, R66, 1 ;  /* 0x3f80000042427421 */ /* 0x000fe20000000000 */
[----:B------:R-:W-:Y:S01]  /*30c0*/  @P5 LOP3.LUT R67, R70, 0x80000000, R79, 0xb8, !PT ;  /* 0x8000000046435812 */ /* 0x000fe200078eb84f */
[----:B------:R-:W-:Y:S01]  /*30d0*/  FMUL R24, R24, 0.5 ;  /* 0x3f00000018187820 */ /* 0x000fe20000400000 */
[----:B------:R-:W-:Y:S01]  /*30e0*/  FSETP.GE.AND P5, PT, |R83|, 1.0029599666595458984, PT ;  /* 0x3f8060fe5300780b */ /* 0x000fe20003fa6200 */
[----:B------:R-:W-:Y:S01]  /*30f0*/  FMUL R31, R31, 0.5 ;  /* 0x3f0000001f1f7820 */ /* 0x000fe20000400000 */
[----:B------:R-:W-:Y:S01]  /*3100*/  FSEL R71, |R81|, R68, P3 ;  /* 0x0000004451477208 */ /* 0x000fe20001800200 */
[----:B------:R-:W-:Y:S01]  /*3110*/  FMUL R68, R77, R77 ;  /* 0x0000004d4d447220 */ /* 0x000fe20000400000 */
[----:B------:R-:W-:Y:S01]  /*3120*/  FSEL R70, R0, 8.4834944573231041431e-05, P3 ;  /* 0x38b1e96a00467808 */ /* 0x000fe20001800000 */
[----:B------:R-:W-:Y:S01]  /*3130*/  FADD R67, R67, 1 ;  /* 0x3f80000043437421 */ /* 0x000fe20000000000 */
[----:B------:R-:W-:-:S02]  /*3140*/  FSEL R72, -R3, -0.00082130916416645050049, P3 ;  /* 0xba574d2003487808 */ /* 0x000fc40001800100 */
[----:B------:R-:W-:Y:S02]  /*3150*/  FSETP.GE.AND P2, PT, |R77|, 1.0029599666595458984, PT ;  /* 0x3f8060fe4d00780b */ /* 0x000fe40003f46200 */
[----:B------:R-:W-:Y:S01]  /*3160*/  FSEL R75, |R83|, R69, P5 ;  /* 0x00000045534b7208 */ /* 0x000fe20002800200 */
[----:B------:R-:W-:Y:S01]  /*3170*/  FFMA R74, R71, R70, R72 ;  /* 0x00000046474a7223 */ /* 0x000fe20000000048 */
[C---:B------:R-:W-:Y:S02]  /*3180*/  FSEL R76, R0.reuse, 8.4834944573231041431e-05, P5 ;  /* 0x38b1e96a004c7808 */ /* 0x040fe40002800000 */
[----:B------:R-:W-:Y:S02]  /*3190*/  FSEL R78, -R3, -0.00082130916416645050049, P5 ;  /* 0xba574d20034e7808 */ /* 0x000fe40002800100 */
[----:B------:R-:W-:Y:S02]  /*31a0*/  FSEL R69, |R77|, R68, P2 ;  /* 0x000000444d457208 */ /* 0x000fe40001000200 */
[----:B------:R-:W-:Y:S01]  /*31b0*/  FSEL R68, R0, 8.4834944573231041431e-05, P2 ;  /* 0x38b1e96a00447808 */ /* 0x000fe20001000000 */
[----:B------:R-:W-:Y:S01]  /*31c0*/  FFMA R78, R75, R76, R78 ;  /* 0x0000004c4b4e7223 */ /* 0x000fe2000000004e */
[----:B------:R-:W-:-:S02]  /*31d0*/  FSEL R70, -R3, -0.00082130916416645050049, P2 ;  /* 0xba574d2003467808 */ /* 0x000fc40001000100 */
[C---:B------:R-:W-:Y:S02]  /*31e0*/  FSEL R76, R12.reuse, 0.0052134888246655464172, P3 ;  /* 0x3baad5ea0c4c7808 */ /* 0x040fe40001800000 */
[C---:B------:R-:W-:Y:S01]  /*31f0*/  FSEL R86, R12.reuse, 0.0052134888246655464172, P5 ;  /* 0x3baad5ea0c567808 */ /* 0x040fe20002800000 */
[----:B------:R-:W-:Y:S01]  /*3200*/  FFMA R68, R69, R68, R70 ;  /* 0x0000004445447223 */ /* 0x000fe20000000046 */
[----:B------:R-:W-:Y:S01]  /*3210*/  FSEL R72, R12, 0.0052134888246655464172, P2 ;  /* 0x3baad5ea0c487808 */ /* 0x000fe20001000000 */
[----:B------:R-:W-:Y:S01]  /*3220*/  FFMA R74, R71, R74, R76 ;  /* 0x0000004a474a7223 */ /* 0x000fe2000000004c */
[C---:B------:R-:W-:Y:S01]  /*3230*/  FSEL R70, -R14.reuse, -0.026868773624300956726, P3 ;  /* 0xbcdc1be70e467808 */ /* 0x040fe20001800100 */
[----:B------:R-:W-:Y:S01]  /*3240*/  FFMA R78, R75, R78, R86 ;  /* 0x0000004e4b4e7223 */ /* 0x000fe20000000056 */
[C---:B------:R-:W-:Y:S01]  /*3250*/  FSEL R76, -R14.reuse, -0.026868773624300956726, P5 ;  /* 0xbcdc1be70e4c7808 */ /* 0x040fe20002800100 */
[----:B------:R-:W-:Y:S01]  /*3260*/  FFMA R68, R69, R68, R72 ;  /* 0x0000004445447223 */ /* 0x000fe20000000048 */
[----:B------:R-:W-:Y:S01]  /*3270*/  FSEL R72, R15, 0.11284004896879196167, P3 ;  /* 0x3de718af0f487808 */ /* 0x000fe20001800000 */
[----:B------:R-:W-:Y:S01]  /*3280*/  FFMA R74, R71, R74, R70 ;  /* 0x0000004a474a7223 */ /* 0x000fe20000000046 */
[----:B------:R-:W-:Y:S01]  /*3290*/  FSEL R70, -R14, -0.026868773624300956726, P2 ;  /* 0xbcdc1be70e467808 */ /* 0x000fe20001000100 */
[----:B------:R-:W-:Y:S01]  /*32a0*/  FFMA R78, R75, R78, R76 ;  /* 0x0000004e4b4e7223 */ /* 0x000fe2000000004c */
[C---:B------:R-:W-:Y:S01]  /*32b0*/  FSEL R76, R20.reuse, -0.37612664699554443359, P3 ;  /* 0xbec093ac144c7808 */ /* 0x040fe20001800000 */
[----:B------:R-:W-:Y:S01]  /*32c0*/  FFMA R72, R71, R74, R72 ;  /* 0x0000004a47487223 */ /* 0x000fe20000000048 */
[----:B------:R-:W-:Y:S01]  /*32d0*/  FSEL R86, R15, 0.11284004896879196167, P5 ;  /* 0x3de718af0f567808 */ /* 0x000fe20002800000 */
[----:B------:R-:W-:Y:S01]  /*32e0*/  FFMA R68, R69, R68, R70 ;  /* 0x0000004445447223 */ /* 0x000fe20000000046 */
[----:B------:R-:W-:Y:S01]  /*32f0*/  FSEL R74, R21, 0.12837915122509002686, P3 ;  /* 0x3e0375d3154a7808 */ /* 0x000fe20001800000 */
[----:B------:R-:W-:Y:S01]  /*3300*/  FFMA R72, R71, R72, R76 ;  /* 0x0000004847487223 */ /* 0x000fe2000000004c */
[----:B------:R-:W-:Y:S01]  /*3310*/  FSEL R76, R20, -0.37612664699554443359, P5 ;  /* 0xbec093ac144c7808 */ /* 0x000fe20002800000 */
[----:B------:R-:W-:Y:S01]  /*3320*/  FFMA R78, R75, R78, R86 ;  /* 0x0000004e4b4e7223 */ /* 0x000fe20000000056 */
[----:B------:R-:W-:Y:S01]  /*3330*/  FSEL R70, R15, 0.11284004896879196167, P2 ;  /* 0x3de718af0f467808 */ /* 0x000fe20001000000 */
[----:B------:R-:W-:Y:S01]  /*3340*/  FFMA R72, R71, R72, R74 ;  /* 0x0000004847487223 */ /* 0x000fe2000000004a */
[----:B------:R-:W-:Y:S01]  /*3350*/  FSEL R73, -|R81|, R81, P3 ;  /* 0x0000005151497208 */ /* 0x000fe20001800300 */
[----:B------:R-:W-:Y:S01]  /*3360*/  FFMA R76, R75, R78, R76 ;  /* 0x0000004e4b4c7223 */ /* 0x000fe2000000004c */
[----:B------:R-:W-:Y:S01]  /*3370*/  FSEL R74, R21, 0.12837915122509002686, P5 ;  /* 0x3e0375d3154a7808 */ /* 0x000fe20002800000 */
[----:B------:R-:W-:Y:S01]  /*3380*/  FFMA R70, R69, R68, R70 ;  /* 0x0000004445467223 */ /* 0x000fe20000000046 */
[----:B------:R-:W-:Y:S01]  /*3390*/  FSEL R71, R21, 0.12837915122509002686, P2 ;  /* 0x3e0375d315477808 */ /* 0x000fe20001000000 */
[----:B------:R-:W-:Y:S01]  /*33a0*/  FFMA R68, R72, R73, R73 ;  /* 0x0000004948447223 */ /* 0x000fe20000000049 */
[----:B------:R-:W-:Y:S01]  /*33b0*/  FSEL R72, R20, -0.37612664699554443359, P2 ;  /* 0xbec093ac14487808 */ /* 0x000fe20001000000 */
[----:B------:R-:W-:Y:S01]  /*33c0*/  FFMA R74, R75, R76, R74 ;  /* 0x0000004c4b4a7223 */ /* 0x000fe2000000004a */
[----:B------:R-:W-:Y:S01]  /*33d0*/  FSEL R75, -|R83|, R83, P5 ;  /* 0x00000053534b7208 */ /* 0x000fe20002800300 */
[----:B------:R-:W1:Y:S02]  /*33e0*/  @P3 MUFU.EX2 R73, R68 ;  /* 0x0000004400493308 */ /* 0x000e640000000800 */
[----:B------:R-:W-:-:S02]  /*33f0*/  FFMA R72, R69, R70, R72 ;  /* 0x0000004645487223 */ /* 0x000fc40000000048 */
[----:B------:R-:W-:Y:S01]  /*3400*/  FFMA R70, R74, R75, R75 ;  /* 0x0000004b4a467223 */ /* 0x000fe2000000004b */
[----:B------:R-:W-:Y:S01]  /*3410*/  FSEL R74, -|R77|, R77, P2 ;  /* 0x0000004d4d4a7208 */ /* 0x000fe20001000300 */
[----:B------:R-:W-:Y:S01]  /*3420*/  FFMA R71, R69, R72, R71 ;  /* 0x0000004845477223 */ /* 0x000fe20000000047 */
[----:B------:R-:W-:Y:S01]  /*3430*/  LOP3.LUT R69, R8, 0xffff0000, RZ, 0xc0, !PT ;  /* 0xffff000008457812 */ /* 0x000fe200078ec0ff */
[----:B------:R-:W2:Y:S01]  /*3440*/  @P5 MUFU.EX2 R76, R70 ;  /* 0x00000046004c5308 */ /* 0x000ea20000000800 */
[----:B----4-:R-:W-:Y:S01]  /*3450*/  LOP3.LUT R75, R4, 0xffff0000, RZ, 0xc0, !PT ;  /* 0xffff0000044b7812 */ /* 0x010fe200078ec0ff */
[----:B------:R-:W-:Y:S02]  /*3460*/  FFMA R71, R71, R74, R74 ;  /* 0x0000004a47477223 */ /* 0x000fe4000000004a */
[----:B------:R-:W-:-:S04]  /*3470*/  FMUL R8, R58, R69 ;  /* 0x000000453a087220 */ /* 0x000fc80000400000 */
[----:B------:R-:W3:Y:S01]  /*3480*/  @P2 MUFU.EX2 R72, R71 ;  /* 0x0000004700482308 */ /* 0x000ee20000000800 */
[----:B-1----:R-:W-:Y:S01]  /*3490*/  @P3 FADD R74, -R73, 1 ;  /* 0x3f800000494a3421 */ /* 0x002fe20000000100 */
[----:B------:R-:W-:Y:S02]  /*34a0*/  IMAD.U32 R73, R4, 0x10000, RZ ;  /* 0x0001000004497824 */ /* 0x000fe400078e00ff */
[----:B------:R-:W-:Y:S01]  /*34b0*/  FFMA R25, R59, R25, R8 ;  /* 0x000000193b197223 */ /* 0x000fe20000000008 */
[C---:B------:R-:W-:Y:S01]  /*34c0*/  FMUL R4, R58.reuse, R75 ;  /* 0x0000004b3a047220 */ /* 0x040fe20000400000 */
[----:B------:R-:W-:Y:S02]  /*34d0*/  FMUL R69, R58, R73 ;  /* 0x000000493a457220 */ /* 0x000fe40000400000 */
[----:B------:R-:W-:Y:S01]  /*34e0*/  FMUL R91, R25, 0.70710676908493041992 ;  /* 0x3f3504f3195b7820 */ /* 0x000fe20000400000 */
[----:B------:R-:W-:Y:S01]  /*34f0*/  @P3 LOP3.LUT R68, R74, 0x80000000, R81, 0xb8, !PT ;  /* 0x800000004a443812 */ /* 0x000fe200078eb851 */
[----:B--2---:R-:W-:Y:S01]  /*3500*/  @P5 FADD R76, -R76, 1 ;  /* 0x3f8000004c4c5421 */ /* 0x004fe20000000100 */
[C---:B------:R-:W-:Y:S01]  /*3510*/  FFMA R32, R59.reuse, R32, R69 ;  /* 0x000000203b207223 */ /* 0x040fe20000000045 */
[----:B------:R-:W-:-:S02]  /*3520*/  FFMA R33, R59, R33, R4 ;  /* 0x000000213b217223 */ /* 0x000fc40000000004 */
[----:B------:R-:W-:Y:S01]  /*3530*/  FADD R68, R68, 1 ;  /* 0x3f80000044447421 */ /* 0x000fe20000000000 */
[----:B------:R-:W-:Y:S01]  /*3540*/  FMUL R93, R32, 0.70710676908493041992 ;  /* 0x3f3504f3205d7820 */ /* 0x000fe20000400000 */
[----:B------:R-:W-:Y:S01]  /*3550*/  @P5 LOP3.LUT R70, R76, 0x80000000, R83, 0xb8, !PT ;  /* 0x800000004c465812 */ /* 0x000fe200078eb853 */
[----:B------:R-:W-:Y:S01]  /*3560*/  FMUL R86, R33, 0.70710676908493041992 ;  /* 0x3f3504f321567820 */ /* 0x000fe20000400000 */
[----:B---3--:R-:W-:Y:S01]  /*3570*/  @P2 FADD R72, -R72, 1 ;  /* 0x3f80000048482421 */ /* 0x008fe20000000100 */
[C---:B------:R-:W-:Y:S01]  /*3580*/  FMUL R74, R93.reuse, R93 ;  /* 0x0000005d5d4a7220 */ /* 0x040fe20000400000 */
[----:B------:R-:W-:Y:S01]  /*3590*/  FSETP.GE.AND P3, PT, |R93|, 1.0029599666595458984, PT ;  /* 0x3f8060fe5d00780b */ /* 0x000fe20003f66200 */
[C---:B------:R-:W-:Y:S01]  /*35a0*/  FMUL R78, R86.reuse, R86 ;  /* 0x00000056564e7220 */ /* 0x040fe20000400000 */
[----:B------:R-:W-:Y:S01]  /*35b0*/  FSETP.GE.AND P5, PT, |R86|, 1.0029599666595458984, PT ;  /* 0x3f8060fe5600780b */ /* 0x000fe20003fa6200 */
[----:B------:R-:W-:Y:S01]  /*35c0*/  FMUL R33, R33, 0.5 ;  /* 0x3f00000021217820 */ /* 0x000fe20000400000 */
[----:B------:R-:W-:Y:S01]  /*35d0*/  @P2 LOP3.LUT R71, R72, 0x80000000, R77, 0xb8, !PT ;  /* 0x8000000048472812 */ /* 0x000fe200078eb84d */
[C---:B------:R-:W-:Y:S01]  /*35e0*/  FMUL R72, R91.reuse, R91 ;  /* 0x0000005b5b487220 */ /* 0x040fe20000400000 */
[----:B------:R-:W-:Y:S01]  /*35f0*/  FSETP.GE.AND P2, PT, |R91|, 1.0029599666595458984, PT ;  /* 0x3f8060fe5b00780b */ /* 0x000fe20003f46200 */
[----:B------:R-:W-:Y:S01]  /*3600*/  FADD R70, R70, 1 ;  /* 0x3f80000046467421 */ /* 0x000fe20000000000 */
[----:B------:R-:W-:Y:S01]  /*3610*/  FSEL R76, |R93|, R74, P3 ;  /* 0x0000004a5d4c7208 */ /* 0x000fe20001800200 */
[----:B------:R-:W-:Y:S01]  /*3620*/  FADD R71, R71, 1 ;  /* 0x3f80000047477421 */ /* 0x000fe20000000000 */
[----:B------:R-:W-:Y:S01]  /*3630*/  FSEL R72, |R91|, R72, P2 ;  /* 0x000000485b487208 */ /* 0x000fe20001000200 */
[----:B------:R-:W-:Y:S01]  /*3640*/  FMUL R70, R70, R31 ;  /* 0x0000001f46467220 */ /* 0x000fe20000400000 */
[----:B------:R-:W-:Y:S01]  /*3650*/  FSEL R73, R0, 8.4834944573231041431e-05, P2 ;  /* 0x38b1e96a00497808 */ /* 0x000fe20001000000 */
[----:B------:R-:W-:Y:S01]  /*3660*/  FMUL R71, R71, R24 ;  /* 0x0000001847477220 */ /* 0x000fe20000400000 */
[----:B------:R-:W-:Y:S01]  /*3670*/  FSEL R75, -R3, -0.00082130916416645050049, P2 ;  /* 0xba574d20034b7808 */ /* 0x000fe20001000100 */
[----:B------:R-:W-:Y:S01]  /*3680*/  FMUL R32, R32, 0.5 ;  /* 0x3f00000020207820 */ /* 0x000fe20000400000 */
[----:B------:R-:W-:-:S02]  /*3690*/  FSEL R77, R0, 8.4834944573231041431e-05, P3 ;  /* 0x38b1e96a004d7808 */ /* 0x000fc40001800000 */
[----:B------:R-:W-:Y:S01]  /*36a0*/  FSEL R79, -R3, -0.00082130916416645050049, P3 ;  /* 0xba574d20034f7808 */ /* 0x000fe20001800100 */
[----:B------:R-:W-:Y:S01]  /*36b0*/  FFMA R73, R72, R73, R75 ;  /* 0x0000004948497223 */ /* 0x000fe2000000004b */
[----:B------:R-:W-:Y:S02]  /*36c0*/  FSEL R75, R12, 0.0052134888246655464172, P2 ;  /* 0x3baad5ea0c4b7808 */ /* 0x000fe40001000000 */
[----:B------:R-:W-:Y:S01]  /*36d0*/  FSEL R78, |R86|, R78, P5 ;  /* 0x0000004e564e7208 */ /* 0x000fe20002800200 */
[----:B------:R-:W-:Y:S01]  /*36e0*/  FFMA R79, R76, R77, R79 ;  /* 0x0000004d4c4f7223 */ /* 0x000fe2000000004f */
[----:B------:R-:W-:Y:S01]  /*36f0*/  FSEL R77, -R14, -0.026868773624300956726, P2 ;  /* 0xbcdc1be70e4d7808 */ /* 0x000fe20001000100 */
[----:B------:R-:W-:Y:S01]  /*3700*/  FFMA R73, R72, R73, R75 ;  /* 0x0000004948497223 */ /* 0x000fe2000000004b */
[----:B------:R-:W-:Y:S02]  /*3710*/  FSEL R75, R15, 0.11284004896879196167, P2 ;  /* 0x3de718af0f4b7808 */ /* 0x000fe40001000000 */
[----:B------:R-:W-:Y:S01]  /*3720*/  FSEL R83, R0, 8.4834944573231041431e-05, P5 ;  /* 0x38b1e96a00537808 */ /* 0x000fe20002800000 */
[----:B------:R-:W-:Y:S01]  /*3730*/  FFMA R73, R72, R73, R77 ;  /* 0x0000004948497223 */ /* 0x000fe2000000004d */
[----:B------:R-:W-:-:S02]  /*3740*/  FSEL R87, -R3, -0.00082130916416645050049, P5 ;  /* 0xba574d2003577808 */ /* 0x000fc40002800100 */
[----:B------:R-:W-:Y:S01]  /*3750*/  FSEL R81, R12, 0.0052134888246655464172, P3 ;  /* 0x3baad5ea0c517808 */ /* 0x000fe20001800000 */
[----:B------:R-:W-:Y:S01]  /*3760*/  FFMA R73, R72, R73, R75 ;  /* 0x0000004948497223 */ /* 0x000fe2000000004b */
[----:B------:R-:W-:Y:S01]  /*3770*/  FSEL R77, R20, -0.37612664699554443359, P2 ;  /* 0xbec093ac144d7808 */ /* 0x000fe20001000000 */
[----:B------:R-:W-:Y:S01]  /*3780*/  FFMA R83, R78, R83, R87 ;  /* 0x000000534e537223 */ /* 0x000fe20000000057 */
[----:B------:R-:W-:Y:S01]  /*3790*/  FSEL R89, R12, 0.0052134888246655464172, P5 ;  /* 0x3baad5ea0c597808 */ /* 0x000fe20002800000 */
[----:B------:R-:W-:Y:S01]  /*37a0*/  FFMA R79, R76, R79, R81 ;  /* 0x0000004f4c4f7223 */ /* 0x000fe20000000051 */
[----:B------:R-:W-:Y:S01]  /*37b0*/  FSEL R81, -R14, -0.026868773624300956726, P3 ;  /* 0xbcdc1be70e517808 */ /* 0x000fe20001800100 */
[----:B------:R-:W-:Y:S01]  /*37c0*/  FFMA R73, R72, R73, R77 ;  /* 0x0000004948497223 */ /* 0x000fe2000000004d */
[----:B------:R-:W-:Y:S01]  /*37d0*/  FSEL R75, R21, 0.12837915122509002686, P2 ;  /* 0x3e0375d3154b7808 */ /* 0x000fe20001000000 */
[----:B------:R-:W-:Y:S01]  /*37e0*/  FFMA R89, R78, R83, R89 ;  /* 0x000000534e597223 */ /* 0x000fe20000000059 */
[----:B------:R-:W-:Y:S01]  /*37f0*/  FSEL R83, R15, 0.11284004896879196167, P3 ;  /* 0x3de718af0f537808 */ /* 0x000fe20001800000 */
[----:B------:R-:W-:Y:S01]  /*3800*/  FFMA R79, R76, R79, R81 ;  /* 0x0000004f4c4f7223 */ /* 0x000fe20000000051 */
[----:B------:R-:W-:Y:S01]  /*3810*/  FSEL R74, -|R91|, R91, P2 ;  /* 0x0000005b5b4a7208 */ /* 0x000fe20001000300 */
[----:B------:R-:W-:Y:S01]  /*3820*/  FFMA R73, R72, R73, R75 ;  /* 0x0000004948497223 */ /* 0x000fe2000000004b */
[----:B------:R-:W-:Y:S01]  /*3830*/  FSEL R87, -R14, -0.026868773624300956726, P5 ;  /* 0xbcdc1be70e577808 */ /* 0x000fe20002800100 */
[----:B------:R-:W-:Y:S01]  /*3840*/  FFMA R79, R76, R79, R83 ;  /* 0x0000004f4c4f7223 */ /* 0x000fe20000000053 */
[----:B------:R-:W-:Y:S01]  /*3850*/  FSEL R77, R20, -0.37612664699554443359, P3 ;  /* 0xbec093ac144d7808 */ /* 0x000fe20001800000 */
[----:B------:R-:W-:Y:S01]  /*3860*/  FFMA R73, R73, R74, R74 ;  /* 0x0000004a49497223 */ /* 0x000fe2000000004a */
[----:B------:R-:W-:Y:S01]  /*3870*/  FSEL R81, R15, 0.11284004896879196167, P5 ;  /* 0x3de718af0f517808 */ /* 0x000fe20002800000 */
[----:B------:R-:W-:Y:S01]  /*3880*/  FFMA R87, R78, R89, R87 ;  /* 0x000000594e577223 */ /* 0x000fe20000000057 */
[C---:B------:R-:W-:Y:S01]  /*3890*/  FSEL R75, R21.reuse, 0.12837915122509002686, P3 ;  /* 0x3e0375d3154b7808 */ /* 0x040fe20001800000 */
[----:B------:R-:W-:Y:S01]  /*38a0*/  FFMA R77, R76, R79, R77 ;  /* 0x0000004f4c4d7223 */ /* 0x000fe2000000004d */
[----:B------:R-:W-:Y:S01]  /*38b0*/  FSEL R79, R20, -0.37612664699554443359, P5 ;  /* 0xbec093ac144f7808 */ /* 0x000fe20002800000 */
[----:B------:R-:W1:Y:S01]  /*38c0*/  @P2 MUFU.EX2 R72, R73 ;  /* 0x0000004900482308 */ /* 0x000e620000000800 */
[----:B------:R-:W-:Y:S01]  /*38d0*/  FFMA R81, R78, R87, R81 ;  /* 0x000000574e517223 */ /* 0x000fe20000000051 */
[----:B------:R-:W-:Y:S01]  /*38e0*/  FFMA R75, R76, R77, R75 ;  /* 0x0000004d4c4b7223 */ /* 0x000fe2000000004b */
[----:B------:R-:W-:-:S02]  /*38f0*/  FSEL R76, R21, 0.12837915122509002686, P5 ;  /* 0x3e0375d3154c7808 */ /* 0x000fc40002800000 */
[----:B------:R-:W-:Y:S01]  /*3900*/  FFMA R79, R78, R81, R79 ;  /* 0x000000514e4f7223 */ /* 0x000fe2000000004f */
[----:B------:R-:W-:Y:S02]  /*3910*/  FSEL R74, -|R93|, R93, P3 ;  /* 0x0000005d5d4a7208 */ /* 0x000fe40001800300 */
[----:B------:R-:W-:Y:S01]  /*3920*/  FSEL R77, -|R86|, R86, P5 ;  /* 0x00000056564d7208 */ /* 0x000fe20002800300 */
[----:B------:R-:W-:Y:S01]  /*3930*/  FFMA R76, R78, R79, R76 ;  /* 0x0000004f4e4c7223 */ /* 0x000fe2000000004c */
[----:B------:R-:W-:Y:S02]  /*3940*/  IMAD.U32 R79, R6, 0x10000, RZ ;  /* 0x00010000064f7824 */ /* 0x000fe400078e00ff */
[----:B------:R-:W-:Y:S01]  /*3950*/  FFMA R75, R75, R74, R74 ;  /* 0x0000004a4b4b7223 */ /* 0x000fe2000000004a */
[----:B------:R-:W-:Y:S01]  /*3960*/  FFMA R76, R76, R77, R77 ;  /* 0x0000004d4c4c7223 */ /* 0x000fe2000000004d */
[C---:B------:R-:W-:Y:S02]  /*3970*/  IMAD.U32 R77, R5.reuse, 0x10000, RZ ;  /* 0x00010000054d7824 */ /* 0x040fe400078e00ff */
[----:B------:R-:W2:Y:S01]  /*3980*/  @P3 MUFU.EX2 R78, R75 ;  /* 0x0000004b004e3308 */ /* 0x000ea20000000800 */
[----:B------:R-:W-:Y:S01]  /*3990*/  LOP3.LUT R5, R5, 0xffff0000, RZ, 0xc0, !PT ;  /* 0xffff000005057812 */ /* 0x000fe200078ec0ff */
[----:B-1----:R-:W-:-:S04]  /*39a0*/  @P2 FADD R72, -R72, 1 ;  /* 0x3f80000048482421 */ /* 0x002fc80000000100 */
[----:B------:R-:W-:Y:S01]  /*39b0*/  FMUL R74, R58, R5 ;  /* 0x000000053a4a7220 */ /* 0x000fe20000400000 */
[----:B------:R-:W-:Y:S01]  /*39c0*/  @P2 LOP3.LUT R73, R72, 0x80000000, R91, 0xb8, !PT ;  /* 0x8000000048492812 */ /* 0x000fe200078eb85b */
[----:B------:R-:W1:Y:S01]  /*39d0*/  @P5 MUFU.EX2 R81, R76 ;  /* 0x0000004c00515308 */ /* 0x000e620000000800 */
[C---:B------:R-:W-:Y:S01]  /*39e0*/  FMUL R72, R58.reuse, R77 ;  /* 0x0000004d3a487220 */ /* 0x040fe20000400000 */
[----:B------:R-:W-:Y:S01]  /*39f0*/  FMUL R5, R58, R79 ;  /* 0x0000004f3a057220 */ /* 0x000fe20000400000 */
[----:B------:R-:W-:Y:S01]  /*3a00*/  FFMA R77, R59, R35, R74 ;  /* 0x000000233b4d7223 */ /* 0x000fe2000000004a */
[----:B------:R-:W-:Y:S01]  /*3a10*/  FADD R73, R73, 1 ;  /* 0x3f80000049497421 */ /* 0x000fe20000000000 */
[C---:B------:R-:W-:Y:S01]  /*3a20*/  FFMA R79, R59.reuse, R34, R72 ;  /* 0x000000223b4f7223 */ /* 0x040fe20000000048 */
[----:B------:R-:W-:Y:S01]  /*3a30*/  FFMA R36, R59, R36, R5 ;  /* 0x000000243b247223 */ /* 0x000fe20000000005 */
[C---:B------:R-:W-:Y:S01]  /*3a40*/  FMUL R94, R77.reuse, 0.70710676908493041992 ;  /* 0x3f3504f34d5e7820 */ /* 0x040fe20000400000 */
[----:B------:R-:W-:Y:S01]  /*3a50*/  FMUL R77, R77, 0.5 ;  /* 0x3f0000004d4d7820 */ /* 0x000fe20000400000 */
[C---:B------:R-:W-:Y:S01]  /*3a60*/  FMUL R91, R79.reuse, 0.70710676908493041992 ;  /* 0x3f3504f34f5b7820 */ /* 0x040fe20000400000 */
[----:B--2---:R-:W-:Y:S01]  /*3a70*/  @P3 FADD R78, -R78, 1 ;  /* 0x3f8000004e4e3421 */ /* 0x004fe20000000100 */
[----:B------:R-:W-:Y:S01]  /*3a80*/  FMUL R96, R36, 0.70710676908493041992 ;  /* 0x3f3504f324607820 */ /* 0x000fe20000400000 */
[----:B------:R-:W-:Y:S01]  /*3a90*/  FMUL R79, R79, 0.5 ;  /* 0x3f0000004f4f7820 */ /* 0x000fe20000400000 */
[C---:B------:R-:W-:Y:S01]  /*3aa0*/  FMUL R34, R91.reuse, R91 ;  /* 0x0000005b5b227220 */ /* 0x040fe20000400000 */
[----:B------:R-:W-:Y:S01]  /*3ab0*/  FSETP.GE.AND P2, PT, |R91|, 1.0029599666595458984, PT ;  /* 0x3f8060fe5b00780b */ /* 0x000fe20003f46200 */
[----:B------:R-:W-:Y:S01]  /*3ac0*/  FMUL R83, R96, R96 ;  /* 0x0000006060537220 */ /* 0x000fe20000400000 */
[----:B------:R-:W-:Y:S01]  /*3ad0*/  @P3 LOP3.LUT R75, R78, 0x80000000, R93, 0xb8, !PT ;  /* 0x800000004e4b3812 */ /* 0x000fe200078eb85d */
[----:B-1----:R-:W-:Y:S01]  /*3ae0*/  @P5 FADD R81, -R81, 1 ;  /* 0x3f80000051515421 */ /* 0x002fe20000000100 */
[C---:B------:R-:W-:Y:S01]  /*3af0*/  FMUL R78, R94.reuse, R94 ;  /* 0x0000005e5e4e7220 */ /* 0x040fe20000400000 */
[----:B------:R-:W-:Y:S01]  /*3b00*/  FSETP.GE.AND P3, PT, |R94|, 1.0029599666595458984, PT ;  /* 0x3f8060fe5e00780b */ /* 0x000fe20003f66200 */
[----:B------:R-:W-:Y:S01]  /*3b10*/  FMUL R36, R36, 0.5 ;  /* 0x3f00000024247820 */ /* 0x000fe20000400000 */
[----:B------:R-:W-:Y:S01]  /*3b20*/  FSEL R34, |R91|, R34, P2 ;  /* 0x000000225b227208 */ /* 0x000fe20001000200 */
[----:B------:R-:W-:Y:S01]  /*3b30*/  FADD R75, R75, 1 ;  /* 0x3f8000004b4b7421 */ /* 0x000fe20000000000 */
[----:B------:R-:W-:-:S02]  /*3b40*/  @P5 LOP3.LUT R76, R81, 0x80000000, R86, 0xb8, !PT ;  /* 0x80000000514c5812 */ /* 0x000fc400078eb856 */
[----:B------:R-:W-:Y:S01]  /*3b50*/  FSEL R35, R0, 8.4834944573231041431e-05, P2 ;  /* 0x38b1e96a00237808 */ /* 0x000fe20001000000 */
[----:B------:R-:W-:Y:S01]  /*3b60*/  FMUL R32, R75, R32 ;  /* 0x000000204b207220 */ /* 0x000fe20000400000 */
[C---:B------:R-:W-:Y:S01]  /*3b70*/  FSEL R81, -R3.reuse, -0.00082130916416645050049, P2 ;  /* 0xba574d2003517808 */ /* 0x040fe20001000100 */
[----:B------:R-:W-:Y:S01]  /*3b80*/  FADD R76, R76, 1 ;  /* 0x3f8000004c4c7421 */ /* 0x000fe20000000000 */
[----:B------:R-:W-:Y:S02]  /*3b90*/  FSEL R87, |R94|, R78, P3 ;  /* 0x0000004e5e577208 */ /* 0x000fe40001800200 */
[----:B------:R-:W-:Y:S01]  /*3ba0*/  FSEL R78, R0, 8.4834944573231041431e-05, P3 ;  /* 0x38b1e96a004e7808 */ /* 0x000fe20001800000 */
[----:B------:R-:W-:Y:S01]  /*3bb0*/  FFMA R35, R34, R35, R81 ;  /* 0x0000002322237223 */ /* 0x000fe20000000051 */
[----:B------:R-:W-:Y:S01]  /*3bc0*/  FSEL R86, -R3, -0.00082130916416645050049, P3 ;  /* 0xba574d2003567808 */ /* 0x000fe20001800100 */
[----:B------:R-:W-:Y:S01]  /*3bd0*/  FMUL R33, R76, R33 ;  /* 0x000000214c217220 */ /* 0x000fe20000400000 */
[----:B------:R-:W-:-:S02]  /*3be0*/  FSETP.GE.AND P5, PT, |R96|, 1.0029599666595458984, PT ;  /* 0x3f8060fe6000780b */ /* 0x000fc40003fa6200 */
[----:B------:R-:W-:Y:S01]  /*3bf0*/  FSEL R81, R12, 0.0052134888246655464172, P2 ;  /* 0x3baad5ea0c517808 */ /* 0x000fe20001000000 */
[----:B------:R-:W-:Y:S01]  /*3c00*/  FFMA R78, R87, R78, R86 ;  /* 0x0000004e574e7223 */ /* 0x000fe20000000056 */
[----:B------:R-:W-:Y:S02]  /*3c10*/  FSEL R89, |R96|, R83, P5 ;  /* 0x0000005360597208 */ /* 0x000fe40002800200 */
[----:B------:R-:W-:Y:S01]  /*3c20*/  FSEL R88, R0, 8.4834944573231041431e-05, P5 ;  /* 0x38b1e96a00587808 */ /* 0x000fe20002800000 */
[----:B------:R-:W-:Y:S01]  /*3c30*/  FFMA R35, R34, R35, R81 ;  /* 0x0000002322237223 */ /* 0x000fe20000000051 */
[----:B------:R-:W-:Y:S02]  /*3c40*/  FSEL R90, -R3, -0.00082130916416645050049, P5 ;  /* 0xba574d20035a7808 */ /* 0x000fe40002800100 */
[----:B------:R-:W-:Y:S02]  /*3c50*/  FSEL R86, R12, 0.0052134888246655464172, P3 ;  /* 0x3baad5ea0c567808 */ /* 0x000fe40001800000 */
        /* <DEDUP_REMOVED lines=12> */
[----:B------:R-:W-:Y:S01]  /*3d20*/  FSEL R90, -R14, -0.026868773624300956726, P5 ;  /* 0xbcdc1be70e5a7808 */ /* 0x000fe20002800100 */
[----:B------:R-:W-:Y:S01]  /*3d30*/  FFMA R35, R34, R35, R83 ;  /* 0x0000002322237223 */ /* 0x000fe20000000053 */
[----:B------:R-:W-:Y:S01]  /*3d40*/  FSEL R81, R21, 0.12837915122509002686, P2 ;  /* 0x3e0375d315517808 */ /* 0x000fe20001000000 */
        /* <DEDUP_REMOVED lines=11> */
[----:B------:R-:W-:Y:S01]  /*3e00*/  FSEL R35, -|R94|, R94, P3 ;  /* 0x0000005e5e237208 */ /* 0x000fe20001800300 */
[----:B------:R-:W-:Y:S01]  /*3e10*/  FFMA R88, R87, R88, R34 ;  /* 0x0000005857587223 */ /* 0x000fe20000000022 */
[----:B------:R-:W-:Y:S01]  /*3e20*/  FSEL R81, R21, 0.12837915122509002686, P5 ;  /* 0x3e0375d315517808 */ /* 0x000fe20002800000 */
[C---:B------:R-:W-:Y:S01]  /*3e30*/  FFMA R78, R89.reuse, R90, R78 ;  /* 0x0000005a594e7223 */ /* 0x040fe2000000004e */
[----:B------:R-:W1:Y:S01]  /*3e40*/  @P2 MUFU.EX2 R34, R86 ;  /* 0x0000005600222308 */ /* 0x000e620000000800 */
[----:B------:R-:W-:Y:S01]  /*3e50*/  FFMA R88, R88, R35, R35 ;  /* 0x0000002358587223 */ /* 0x000fe20000000023 */
[----:B------:R-:W-:Y:S01]  /*3e60*/  FSEL R35, -|R96|, R96, P5 ;  /* 0x0000006060237208 */ /* 0x000fe20002800300 */
[----:B------:R-:W-:Y:S01]  /*3e70*/  FFMA R78, R89, R78, R81 ;  /* 0x0000004e594e7223 */ /* 0x000fe20000000051 */
[C---:B------:R-:W-:Y:S01]  /*3e80*/  LOP3.LUT R83, R7.reuse, 0xffff0000, RZ, 0xc0, !PT ;  /* 0xffff000007537812 */ /* 0x040fe200078ec0ff */
[----:B------:R-:W-:-:S02]  /*3e90*/  IMAD.U32 R81, R7, 0x10000, RZ ;  /* 0x0001000007517824 */ /* 0x000fc400078e00ff */
[----:B------:R-:W-:Y:S01]  /*3ea0*/  FFMA R89, R78, R35, R35 ;  /* 0x000000234e597223 */ /* 0x000fe20000000023 */
[----:B------:R-:W2:Y:S01]  /*3eb0*/  @P3 MUFU.EX2 R87, R88 ;  /* 0x0000005800573308 */ /* 0x000ea20000000800 */
[----:B------:R-:W-:Y:S01]  /*3ec0*/  LOP3.LUT R35, R6, 0xffff0000, RZ, 0xc0, !PT ;  /* 0xffff000006237812 */ /* 0x000fe200078ec0ff */
[C---:B------:R-:W-:Y:S01]  /*3ed0*/  FMUL R7, R58.reuse, R81 ;  /* 0x000000513a077220 */ /* 0x040fe20000400000 */
[----:B------:R-:W-:-:S03]  /*3ee0*/  FMUL R78, R58, R83 ;  /* 0x000000533a4e7220 */ /* 0x000fc60000400000 */
[C---:B------:R-:W-:Y:S01]  /*3ef0*/  FFMA R93, R59.reuse, R38, R7 ;  /* 0x000000263b5d7223 */ /* 0x040fe20000000007 */
[----:B------:R-:W-:Y:S01]  /*3f00*/  FFMA R95, R59, R39, R78 ;  /* 0x000000273b5f7223 */ /* 0x000fe2000000004e */
[----:B------:R-:W3:Y:S01]  /*3f10*/  @P5 MUFU.EX2 R90, R89 ;  /* 0x00000059005a5308 */ /* 0x000ee20000000800 */
[----:B-1----:R-:W-:Y:S01]  /*3f20*/  @P2 FADD R6, -R34, 1 ;  /* 0x3f80000022062421 */ /* 0x002fe20000000100 */
[----:B------:R-:W-:Y:S01]  /*3f30*/  FMUL R34, R58, R35 ;  /* 0x000000233a227220 */ /* 0x000fe20000400000 */
[----:B------:R-:W-:Y:S01]  /*3f40*/  FMUL R98, R93, 0.70710676908493041992 ;  /* 0x3f3504f35d627820 */ /* 0x000fe20000400000 */
[----:B------:R-:W-:Y:S02]  /*3f50*/  FMUL R100, R95, 0.70710676908493041992 ;  /* 0x3f3504f35f647820 */ /* 0x000fe40000400000 */
[----:B------:R-:W-:Y:S01]  /*3f60*/  @P2 LOP3.LUT R86, R6, 0x80000000, R91, 0xb8, !PT ;  /* 0x8000000006562812 */ /* 0x000fe200078eb85b */
[----:B------:R-:W-:Y:S01]  /*3f70*/  FFMA R91, R59, R37, R34 ;  /* 0x000000253b5b7223 */ /* 0x000fe20000000022 */
[----:B------:R-:W-:Y:S01]  /*3f80*/  FMUL R35, R98, R98 ;  /* 0x0000006262237220 */ /* 0x000fe20000400000 */
[----:B--2---:R-:W-:Y:S01]  /*3f90*/  @P3 FADD R87, -R87, 1 ;  /* 0x3f80000057573421 */ /* 0x004fe20000000100 */
[----:B------:R-:W-:Y:S01]  /*3fa0*/  FMUL R37, R100, R100 ;  /* 0x0000006464257220 */ /* 0x000fe20000400000 */
[C---:B------:R-:W-:Y:S01]  /*3fb0*/  FMUL R97, R91.reuse, 0.70710676908493041992 ;  /* 0x3f3504f35b617820 */ /* 0x040fe20000400000 */
[----:B------:R-:W-:Y:S01]  /*3fc0*/  FMUL R24, R91, 0.5 ;  /* 0x3f0000005b187820 */ /* 0x000fe20000400000 */
[----:B------:R-:W-:Y:S01]  /*3fd0*/  FADD R86, R86, 1 ;  /* 0x3f80000056567421 */ /* 0x000fe20000000000 */
[----:B------:R-:W-:Y:S01]  /*3fe0*/  @P3 LOP3.LUT R88, R87, 0x80000000, R94, 0xb8, !PT ;  /* 0x8000000057583812 */ /* 0x000fe200078eb85e */
[C---:B------:R-:W-:Y:S01]  /*3ff0*/  FMUL R6, R97.reuse, R97 ;  /* 0x0000006161067220 */ /* 0x040fe20000400000 */
[----:B------:R-:W-:Y:S01]  /*4000*/  FSETP.GE.AND P3, PT, |R98|, 1.0029599666595458984, PT ;  /* 0x3f8060fe6200780b */ /* 0x000fe20003f66200 */
[----:B---3--:R-:W-:Y:S01]  /*4010*/  @P5 FADD R90, -R90, 1 ;  /* 0x3f8000005a5a5421 */ /* 0x008fe20000000100 */
[----:B------:R-:W-:Y:S01]  /*4020*/  FSETP.GE.AND P2, PT, |R97|, 1.0029599666595458984, PT ;  /* 0x3f8060fe6100780b */ /* 0x000fe20003f46200 */
[----:B------:R-:W-:Y:S01]  /*4030*/  FADD R88, R88, 1 ;  /* 0x3f80000058587421 */ /* 0x000fe20000000000 */
[----:B------:R-:W-:Y:S01]  /*4040*/  FSEL R81, |R98|, R35, P3 ;  /* 0x0000002362517208 */ /* 0x000fe20001800200 */
[----:B------:R-:W-:Y:S01]  /*4050*/  FMUL R79, R86, R79 ;  /* 0x0000004f564f7220 */ /* 0x000fe20000400000 */
[----:B------:R-:W-:Y:S01]  /*4060*/  @P5 LOP3.LUT R89, R90, 0x80000000, R96, 0xb8, !PT ;  /* 0x800000005a595812 */ /* 0x000fe200078eb860 */
[----:B------:R-:W-:Y:S01]  /*4070*/  FMUL R88, R88, R77 ;  /* 0x0000004d58587220 */ /* 0x000fe20000400000 */
[----:B------:R-:W-:-:S02]  /*4080*/  FSETP.GE.AND P5, PT, |R100|, 1.0029599666595458984, PT ;  /* 0x3f8060fe6400780b */ /* 0x000fc40003fa6200 */
[----:B------:R-:W-:Y:S01]  /*4090*/  FSEL R6, |R97|, R6, P2 ;  /* 0x0000000661067208 */ /* 0x000fe20001000200 */
[----:B------:R-:W-:Y:S01]  /*40a0*/  FADD R89, R89, 1 ;  /* 0x3f80000059597421 */ /* 0x000fe20000000000 */
[----:B------:R-:W-:Y:S02]  /*40b0*/  FSEL R83, |R100|, R37, P5 ;  /* 0x0000002564537208 */ /* 0x000fe40002800200 */
[C---:B------:R-:W-:Y:S01]  /*40c0*/  FSEL R35, R0.reuse, 8.4834944573231041431e-05, P2 ;  /* 0x38b1e96a00237808 */ /* 0x040fe20001000000 */
[----:B------:R-:W-:Y:S01]  /*40d0*/  FMUL R89, R89, R36 ;  /* 0x0000002459597220 */ /* 0x000fe20000400000 */
[C---:B------:R-:W-:Y:S02]  /*40e0*/  FSEL R37, -R3.reuse, -0.00082130916416645050049, P2 ;  /* 0xba574d2003257808 */ /* 0x040fe40001000100 */
[----:B------:R-:W-:Y:S02]  /*40f0*/  FSEL R38, R0, 8.4834944573231041431e-05, P3 ;  /* 0x38b1e96a00267808 */ /* 0x000fe40001800000 */
[----:B------:R-:W-:Y:S01]  /*4100*/  FSEL R90, -R3, -0.00082130916416645050049, P3 ;  /* 0xba574d20035a7808 */ /* 0x000fe20001800100 */
[----:B------:R-:W-:Y:S01]  /*4110*/  FFMA R35, R6, R35, R37 ;  /* 0x0000002306237223 */ /* 0x000fe20000000025 */
[----:B------:R-:W-:-:S02]  /*4120*/  FSEL R39, R12, 0.0052134888246655464172, P2 ;  /* 0x3baad5ea0c277808 */ /* 0x000fc40001000000 */
[----:B------:R-:W-:Y:S01]  /*4130*/  FSEL R92, R0, 8.4834944573231041431e-05, P5 ;  /* 0x38b1e96a005c7808 */ /* 0x000fe20002800000 */
[----:B------:R-:W-:Y:S01]  /*4140*/  FFMA R38, R81, R38, R90 ;  /* 0x0000002651267223 */ /* 0x000fe2000000005a */
[----:B------:R-:W-:Y:S01]  /*4150*/  FSEL R94, -R3, -0.00082130916416645050049, P5 ;  /* 0xba574d20035e7808 */ /* 0x000fe20002800100 */
[----:B------:R-:W-:Y:S01]  /*4160*/  FFMA R35, R6, R35, R39 ;  /* 0x0000002306237223 */ /* 0x000fe20000000027 */
[----:B------:R-:W-:Y:S02]  /*4170*/  FSEL R90, R12, 0.0052134888246655464172, P3 ;  /* 0x3baad5ea0c5a7808 */ /* 0x000fe40001800000 */
[C---:B------:R-:W-:Y:S01]  /*4180*/  FSEL R37, -R14.reuse, -0.026868773624300956726, P2 ;  /* 0xbcdc1be70e257808 */ /* 0x040fe20001000100 */
[----:B------:R-:W-:Y:S01]  /*4190*/  FFMA R94, R83, R92, R94 ;  /* 0x0000005c535e7223 */ /* 0x000fe2000000005e */
[----:B------:R-:W-:Y:S01]  /*41a0*/  FSEL R92, -R14, -0.026868773624300956726, P3 ;  /* 0xbcdc1be70e5c7808 */ /* 0x000fe20001800100 */
[----:B------:R-:W-:Y:S01]  /*41b0*/  FFMA R38, R81, R38, R90 ;  /* 0x0000002651267223 */ /* 0x000fe2000000005a */
[C---:B------:R-:W-:Y:S01]  /*41c0*/  FSEL R39, R15.reuse, 0.11284004896879196167, P2 ;  /* 0x3de718af0f277808 */ /* 0x040fe20001000000 */
[----:B------:R-:W-:Y:S01]  /*41d0*/  FFMA R35, R6, R35, R37 ;  /* 0x0000002306237223 */ /* 0x000fe20000000025 */
[----:B------:R-:W-:Y:S01]  /*41e0*/  FSEL R90, R15, 0.11284004896879196167, P3 ;  /* 0x3de718af0f5a7808 */ /* 0x000fe20001800000 */
[C---:B------:R-:W-:Y:S01]  /*41f0*/  FFMA R38, R81.reuse, R38, R92 ;  /* 0x0000002651267223 */ /* 0x040fe2000000005c */
[----:B------:R-:W-:Y:S01]  /*4200*/  FSEL R37, R20, -0.37612664699554443359, P2 ;  /* 0xbec093ac14257808 */ /* 0x000fe20001000000 */
[----:B------:R-:W-:Y:S01]  /*4210*/  FFMA R35, R6, R35, R39 ;  /* 0x0000002306237223 */ /* 0x000fe20000000027 */
[----:B------:R-:W-:Y:S01]  /*4220*/  FSEL R96, R12, 0.0052134888246655464172, P5 ;  /* 0x3baad5ea0c607808 */ /* 0x000fe20002800000 */
[----:B------:R-:W-:Y:S01]  /*4230*/  FFMA R38, R81, R38, R90 ;  /* 0x0000002651267223 */ /* 0x000fe2000000005a */
[----:B------:R-:W-:Y:S01]  /*4240*/  FSEL R39, R20, -0.37612664699554443359, P3 ;  /* 0xbec093ac14277808 */ /* 0x000fe20001800000 */
[----:B------:R-:W-:Y:S01]  /*4250*/  FFMA R35, R6, R35, R37 ;  /* 0x0000002306237223 */ /* 0x000fe20000000025 */
[----:B------:R-:W-:Y:S01]  /*4260*/  FSEL R37, R21, 0.12837915122509002686, P2 ;  /* 0x3e0375d315257808 */ /* 0x000fe20001000000 */
[----:B------:R-:W-:Y:S01]  /*4270*/  FFMA R94, R83, R94, R96 ;  /* 0x0000005e535e7223 */ /* 0x000fe20000000060 */
[----:B------:R-:W-:Y:S01]  /*4280*/  FSEL R92, -R14, -0.026868773624300956726, P5 ;  /* 0xbcdc1be70e5c7808 */ /* 0x000fe20002800100 */
[----:B------:R-:W-:Y:S01]  /*4290*/  FFMA R90, R81, R38, R39 ;  /* 0x00000026515a7223 */ /* 0x000fe20000000027 */
[----:B------:R-:W-:Y:S01]  /*42a0*/  FSEL R38, -|R97|, R97, P2 ;  /* 0x0000006161267208 */ /* 0x000fe20001000300 */
[----:B------:R-:W-:Y:S01]  /*42b0*/  FFMA R35, R6, R35, R37 ;  /* 0x0000002306237223 */ /* 0x000fe20000000025 */
[----:B------:R-:W-:Y:S01]  /*42c0*/  FSEL R96, R15, 0.11284004896879196167, P5 ;  /* 0x3de718af0f607808 */ /* 0x000fe20002800000 */
[----:B------:R-:W-:Y:S01]  /*42d0*/  FFMA R94, R83, R94, R92 ;  /* 0x0000005e535e7223 */ /* 0x000fe2000000005c */
[----:B------:R-:W-:Y:S01]  /*42e0*/  IMAD.U32 R39, RZ, RZ, UR40 ;  /* 0x00000028ff277e24 */ /* 0x000fe2000f8e00ff */
[----:B------:R-:W-:Y:S01]  /*42f0*/  FSEL R92, R21, 0.12837915122509002686, P3 ;  /* 0x3e0375d3155c7808 */ /* 0x000fe20001800000 */
[----:B------:R-:W-:Y:S01]  /*4300*/  FFMA R37, R35, R38, R38 ;  /* 0x0000002623257223 */ /* 0x000fe20000000026 */
[----:B------:R-:W-:Y:S01]  /*4310*/  FSEL R38, R20, -0.37612664699554443359, P5 ;  /* 0xbec093ac14267808 */ /* 0x000fe20002800000 */
[----:B------:R-:W-:Y:S01]  /*4320*/  FFMA R94, R83, R94, R96 ;  /* 0x0000005e535e7223 */ /* 0x000fe20000000060 */
[----:B------:R-:W-:Y:S01]  /*4330*/  VIADD R6, R39, UR49 ;  /* 0x0000003127067c36 */ /* 0x000fe20008000000 */
[----:B------:R-:W-:Y:S01]  /*4340*/  FSEL R39, -|R98|, R98, P3 ;  /* 0x0000006262277208 */ /* 0x000fe20001800300 */
[----:B------:R-:W-:Y:S01]  /*4350*/  FFMA R90, R81, R90, R92 ;  /* 0x0000005a515a7223 */ /* 0x000fe2000000005c */
[----:B------:R-:W-:Y:S01]  /*4360*/  FSEL R81, R21, 0.12837915122509002686, P5 ;  /* 0x3e0375d315517808 */ /* 0x000fe20002800000 */
[----:B------:R-:W-:Y:S01]  /*4370*/  FFMA R38, R83, R94, R38 ;  /* 0x0000005e53267223 */ /* 0x000fe20000000026 */
[----:B------:R-:W-:-:S02]  /*4380*/  IMAD.SHL.U32 R92, R18, 0x20, RZ ;  /* 0x00000020125c7824 */ /* 0x000fc400078e00ff */
[----:B------:R-:W-:Y:S01]  /*4390*/  FFMA R39, R90, R39, R39 ;  /* 0x000000275a277223 */ /* 0x000fe20000000027 */
[----:B------:R-:W-:Y:S01]  /*43a0*/  FSEL R90, -|R100|, R100, P5 ;  /* 0x00000064645a7208 */ /* 0x000fe20002800300 */
[----:B------:R-:W-:Y:S01]  /*43b0*/  FFMA R81, R83, R38, R81 ;  /* 0x0000002653517223 */ /* 0x000fe20000000051 */
[----:B------:R-:W-:Y:S01]  /*43c0*/  IMAD.SHL.U32 R83, R18, 0x10, RZ ;  /* 0x0000001012537824 */ /* 0x000fe200078e00ff */
[----:B------:R-:W1:Y:S01]  /*43d0*/  @P3 MUFU.EX2 R38, R39 ;  /* 0x0000002700263308 */ /* 0x000e620000000800 */
[----:B------:R-:W-:Y:S01]  /*43e0*/  R2UR UR5, R6 ;  /* 0x00000000060572ca */ /* 0x000fe200000e0000 */
[----:B------:R-:W-:Y:S01]  /*43f0*/  FFMA R81, R81, R90, R90 ;  /* 0x0000005a51517223 */ /* 0x000fe2000000005a */
[----:B------:R-:W-:Y:S02]  /*4400*/  LOP3.LUT R90, R92, 0xc0, RZ, 0xc0, !PT ;  /* 0x000000c05c5a7812 */ /* 0x000fe400078ec0ff */
[----:B------:R-:W-:Y:S02]  /*4410*/  LOP3.LUT R83, R83, 0xe00, RZ, 0xc0, !PT ;  /* 0x00000e0053537812 */ /* 0x000fe400078ec0ff */
[----:B------:R-:W-:Y:S01]  /*4420*/  LOP3.LUT R90, R90, 0x8, R99, 0xf8, !PT ;  /* 0x000000085a5a7812 */ /* 0x000fe200078ef863 */
[----:B------:R-:W2:Y:S01]  /*4430*/  @P2 MUFU.EX2 R35, R37 ;  /* 0x0000002500232308 */ /* 0x000ea20000000800 */
[----:B------:R-:W-:Y:S01]  /*4440*/  LOP3.LUT R87, R83, 0x20, R92, 0xf8, !PT ;  /* 0x0000002053577812 */ /* 0x000fe200078ef85c */
[----:B------:R-:W-:Y:S01]  /*4450*/  IMAD.SHL.U32 R99, R18, 0x4, RZ ;  /* 0x0000000412637824 */ /* 0x000fe200078e00ff */
[----:B------:R-:W-:-:S02]  /*4460*/  F2FP.BF16.F32.PACK_AB R36, R33, R32 ;  /* 0x000000202124723e */ /* 0x000fc400000010ff */
[----:B------:R-:W-:Y:S01]  /*4470*/  LOP3.LUT R92, R87, 0x100, R92, 0xf8, !PT ;  /* 0x00000100575c7812 */ /* 0x000fe200078ef85c */
[----:B------:R-:W-:Y:S01]  /*4480*/  USHF.R.U32.HI UR4, URZ, 0x3, UR5 ;  /* 0x000000033f047899 */ /* 0x000fe20008011605 */
[----:B------:R-:W-:Y:S01]  /*4490*/  LOP3.LUT R99, R90, 0x18, R99, 0x78, !PT ;  /* 0x000000185a637812 */ /* 0x000fe200078e7863 */
[----:B------:R-:W3:Y:S01]  /*44a0*/  @P5 MUFU.EX2 R83, R81 ;  /* 0x0000005100535308 */ /* 0x000ee20000000800 */
[----:B-1----:R-:W-:Y:S01]  /*44b0*/  @P3 FADD R38, -R38, 1 ;  /* 0x3f80000026263421 */ /* 0x002fe20000000100 */
[----:B------:R-:W-:Y:S01]  /*44c0*/  UISETP.GT.U32.AND UP0, UPT, UR5, 0x7, UPT ;  /* 0x000000070500788c */ /* 0x000fe2000bf04070 */
[----:B------:R-:W-:Y:S01]  /*44d0*/  LOP3.LUT R87, R18, 0xff, RZ, 0xc0, !PT ;  /* 0x000000ff12577812 */ /* 0x000fe200078ec0ff */
[----:B------:R-:W-:Y:S02]  /*44e0*/  ULOP3.LUT UR4, UR4, 0x1, URZ, 0xc0, !UPT ;  /* 0x0000000104047892 */ /* 0x000fe4000f8ec03f */
[----:B------:R-:W-:Y:S01]  /*44f0*/  @P3 LOP3.LUT R39, R38, 0x80000000, R98, 0xb8, !PT ;  /* 0x8000000026273812 */ /* 0x000fe200078eb862 */
[----:B------:R-:W-:Y:S01]  /*4500*/  FMUL R38, R27, 0.5 ;  /* 0x3f0000001b267820 */ /* 0x000fe20000400000 */
[----:B------:R-:W-:Y:S01]  /*4510*/  FMUL R27, R28, 0.5 ;  /* 0x3f0000001c1b7820 */ /* 0x000fe20000400000 */
[----:B------:R-:W-:Y:S01]  /*4520*/  FMUL R28, R29, 0.5 ;  /* 0x3f0000001d1c7820 */ /* 0x000fe20000400000 */
[----:B--2---:R-:W-:Y:S01]  /*4530*/  @P2 FADD R35, -R35, 1 ;  /* 0x3f80000023232421 */ /* 0x004fe20000000100 */
[----:B------:R-:W-:Y:S01]  /*4540*/  FMUL R29, R62, R61 ;  /* 0x0000003d3e1d7220 */ /* 0x000fe20000400000 */
[----:B------:R-:W-:Y:S01]  /*4550*/  FMUL R62, R65, R38 ;  /* 0x00000026413e7220 */ /* 0x000fe20000400000 */
[----:B------:R-:W-:Y:S01]  /*4560*/  FMUL R67, R67, R28 ;  /* 0x0000001c43437220 */ /* 0x000fe20000400000 */
[----:B------:R-:W-:Y:S01]  /*4570*/  FMUL R28, R25, 0.5 ;  /* 0x3f000000191c7820 */ /* 0x000fe20000400000 */
[----:B------:R-:W-:Y:S01]  /*4580*/  @P2 LOP3.LUT R37, R35, 0x80000000, R97, 0xb8, !PT ;  /* 0x8000000023252812 */ /* 0x000fe200078eb861 */
[----:B------:R-:W-:Y:S01]  /*4590*/  FADD R39, R39, 1 ;  /* 0x3f80000027277421 */ /* 0x000fe20000000000 */
[----:B---3--:R-:W-:Y:S01]  /*45a0*/  @P5 FADD R83, -R83, 1 ;  /* 0x3f80000053535421 */ /* 0x008fe20000000100 */
[----:B------:R-:W-:Y:S01]  /*45b0*/  FMUL R38, R73, R28 ;  /* 0x0000001c49267220 */ /* 0x000fe20000400000 */
[----:B------:R-:W-:Y:S01]  /*45c0*/  FMUL R28, R93, 0.5 ;  /* 0x3f0000005d1c7820 */ /* 0x000fe20000400000 */
[----:B------:R-:W-:Y:S01]  /*45d0*/  FMUL R66, R66, R27 ;  /* 0x0000001b42427220 */ /* 0x000fe20000400000 */
[----:B------:R-:W-:Y:S01]  /*45e0*/  FMUL R27, R30, 0.5 ;  /* 0x3f0000001e1b7820 */ /* 0x000fe20000400000 */
[----:B------:R-:W-:Y:S01]  /*45f0*/  LOP3.LUT R35, R92, R99, RZ, 0xfc, !PT ;  /* 0x000000635c237212 */ /* 0x000fe200078efcff */
[----:B------:R-:W-:Y:S01]  /*4600*/  FADD R37, R37, 1 ;  /* 0x3f80000025257421 */ /* 0x000fe20000000000 */
[----:B------:R-:W-:Y:S01]  /*4610*/  @P5 LOP3.LUT R81, R83, 0x80000000, R100, 0xb8, !PT ;  /* 0x8000000053515812 */ /* 0x000fe200078eb864 */
[----:B------:R-:W-:Y:S01]  /*4620*/  FMUL R76, R39, R28 ;  /* 0x0000001c274c7220 */ /* 0x000fe20000400000 */
[----:B------:R-:W-:Y:S01]  /*4630*/  UISETP.LT.U32.AND UP0, UPT, UR49, 0x8, UP0 ;  /* 0x000000083100788c */ /* 0x000fe20008701070 */
[----:B------:R-:W-:Y:S01]  /*4640*/  IMAD.U32 R28, RZ, RZ, UR43 ;  /* 0x0000002bff1c7e24 */ /* 0x000fe2000f8e00ff */
[----:B------:R-:W-:Y:S01]  /*4650*/  UISETP.NE.U32.AND UP1, UPT, UR4, 0x1, UPT ;  /* 0x000000010400788c */ /* 0x000fe2000bf25070 */
[----:B------:R-:W-:Y:S01]  /*4660*/  FMUL R27, R68, R27 ;  /* 0x0000001b441b7220 */ /* 0x000fe20000400000 */
[----:B------:R-:W-:Y:S01]  /*4670*/  FMUL R68, R37, R24 ;  /* 0x0000001825447220 */ /* 0x000fe20000400000 */
[----:B------:R-:W-:Y:S01]  /*4680*/  USEL UR5, URZ, 0x1, !UP0 ;  /* 0x000000013f057887 */ /* 0x000fe2000c000000 */
[----:B------:R-:W-:Y:S01]  /*4690*/  FMUL R30, R95, 0.5 ;  /* 0x3f0000005f1e7820 */ /* 0x000fe20000400000 */
[----:B------:R-:W-:Y:S01]  /*46a0*/  FADD R81, R81, 1 ;  /* 0x3f80000051517421 */ /* 0x000fe20000000000 */
[----:B------:R-:W-:Y:S01]  /*46b0*/  IMAD.MOV.U32 R24, RZ, RZ, 0x20 ;  /* 0x00000020ff187424 */ /* 0x000fe200078e00ff */
[----:B------:R-:W-:Y:S01]  /*46c0*/  UISETP.GT.U32.AND UP0, UPT, UR49, 0x7, !UP1 ;  /* 0x000000073100788c */ /* 0x000fe2000cf04070 */
[----:B------:R-:W-:Y:S01]  /*46d0*/  IMAD R25, R28, 0x1000, R35 ;  /* 0x000010001c197824 */ /* 0x000fe200078e0223 */
[----:B------:R-:W-:Y:S01]  /*46e0*/  LOP3.LUT P3, RZ, R18, 0x4, RZ, 0xc0, !PT ;  /* 0x0000000412ff7812 */ /* 0x000fe2000786c0ff */
[----:B------:R-:W-:Y:S01]  /*46f0*/  FMUL R39, R81, R30 ;  /* 0x0000001e51277220 */ /* 0x000fe20000400000 */
[----:B------:R-:W-:Y:S01]  /*4700*/  F2FP.BF16.F32.PACK_AB R31, R70, R27 ;  /* 0x0000001b461f723e */ /* 0x000fe200000010ff */
[----:B------:R-:W-:Y:S01]  /*4710*/  USEL UR4, URZ, 0x1, !UP0 ;  /* 0x000000013f047887 */ /* 0x000fe2000c000000 */
[----:B------:R-:W-:Y:S01]  /*4720*/  SEL R24, R24, 0xffffffe0, !P3 ;  /* 0xffffffe018187807 */ /* 0x000fe20005800000 */
[----:B------:R-:W-:Y:S01]  /*4730*/  IMAD.U32 R90, RZ, RZ, UR5 ;  /* 0x00000005ff5a7e24 */ /* 0x000fe2000f8e00ff */
[----:B------:R-:W-:Y:S01]  /*4740*/  LEA R27, R25, UR51, 0x1 ;  /* 0x00000033191b7c11 */ /* 0x000fe2000f8e08ff */
[----:B------:R-:W-:Y:S01]  /*4750*/  VIADD R87, R87, 0x1f ;  /* 0x0000001f57577836 */ /* 0x000fe20000000000 */
[----:B------:R-:W-:-:S02]  /*4760*/  F2FP.BF16.F32.PACK_AB R29, R62, R29 ;  /* 0x0000001d3e1d723e */ /* 0x000fc400000010ff */
[----:B------:R-:W-:Y:S02]  /*4770*/  F2FP.BF16.F32.PACK_AB R30, R67, R66 ;  /* 0x00000042431e723e */ /* 0x000fe400000010ff */
[----:B------:R-:W-:Y:S02]  /*4780*/  F2FP.BF16.F32.PACK_AB R28, R38, R71 ;  /* 0x00000047261c723e */ /* 0x000fe400000010ff */
[----:B------:R-:W-:Y:S02]  /*4790*/  F2FP.BF16.F32.PACK_AB R37, R88, R79 ;  /* 0x0000004f5825723e */ /* 0x000fe400000010ff */
[----:B------:R-:W-:Y:S02]  /*47a0*/  F2FP.BF16.F32.PACK_AB R38, R68, R89 ;  /* 0x000000594426723e */ /* 0x000fe400000010ff */
[----:B------:R-:W-:Y:S02]  /*47b0*/  F2FP.BF16.F32.PACK_AB R39, R39, R76 ;  /* 0x0000004c2727723e */ /* 0x000fe400000010ff */
[----:B------:R-:W-:-:S02]  /*47c0*/  IADD3 R25, R24, 0x200, R27 ;  /* 0x0000020018197810 */ /* 0x000fc40007ffe01b */
[----:B------:R-:W-:Y:S01]  /*47d0*/  LOP3.LUT R57, R57, UR4, R90, 0x96, !PT ;  /* 0x0000000439397c12 */ /* 0x000fe2000f8e965a */
[----:B------:R-:W-:Y:S05]  /*47e0*/  WARPSYNC.ALL ;  /* 0x0000000000007948 */ /* 0x000fea0003800000 */
[----:B------:R1:W-:Y:S01]  /*47f0*/  STSM.16.M88.4 [R27+0x200], R28 ;  /* 0x0002001c1b007844 */ /* 0x0003e20000000200 */
[----:B------:R-:W-:Y:S01]  /*4800*/  ISETP.GT.U32.AND P2, PT, R87, 0x3e, PT ;  /* 0x0000003e5700780c */ /* 0x000fe20003f44070 */
[----:B------:R-:W-:Y:S02]  /*4810*/  BSSY B0, `(.L_x_52) ;  /* 0x0000010000007945 */ /* 0x000fe40003800000 */
[----:B------:R1:W-:Y:S01]  /*4820*/  STSM.16.M88.4 [R25], R36 ;  /* 0x0000002419007844 */ /* 0x0003e20000000200 */
[----:B------:R-:W-:Y:S01]  /*4830*/  @!PT LDS RZ, [RZ] ;  /* 0x00000000fffff984 */ /* 0x000fe20000000800 */
[----:B------:R-:W-:Y:S01]  /*4840*/  @!PT LDS RZ, [RZ] ;  /* 0x00000000fffff984 */ /* 0x000fe20000000800 */
[----:B------:R-:W-:Y:S01]  /*4850*/  @!PT LDS RZ, [RZ] ;  /* 0x00000000fffff984 */ /* 0x000fe20000000800 */
[----:B------:R-:W-:Y:S01]  /*4860*/  @!PT LDS RZ, [RZ] ;  /* 0x00000000fffff984 */ /* 0x000fe20000000800 */
[----:B------:R2:W-:Y:S06]  /*4870*/  MEMBAR.ALL.CTA ;  /* 0x0000000000007992 */ /* 0x0005ec0000008000 */
[----:B--2---:R-:W2:Y:S02]  /*4880*/  FENCE.VIEW.ASYNC.S ;  /* 0x00000000000073c6 */ /* 0x004ea40000000000 */
[----:B--2---:R-:W-:Y:S06]  /*4890*/  BAR.SYNC.DEFER_BLOCKING 0x1, 0x100 ;  /* 0x0044000000007b1d */ /* 0x004fec0000010000 */
[----:B------:R-:W-:Y:S05]  /*48a0*/  @P2 BRA `(.L_x_53) ;  /* 0x0000000000182947 */ /* 0x000fea0003800000 */
[----:B------:R-:W-:Y:S02]  /*48b0*/  ULEA UR44, UR43, UR51, 0xd ;  /* 0x000000332b2c7291 */ /* 0x000fe4000f8e683f */
[----:B------:R-:W-:Y:S02]  /*48c0*/  UIADD3 UR4, UP0, UR54, 0x4f0, URZ ;  /* 0x000004f036047890 */ /* 0x000fe4000ff1e03f */
[----:B------:R-:W-:Y:S02]  /*48d0*/  UIADD3 UR44, UR44, 0x200, URZ ;  /* 0x000002002c2c7890 */ /* 0x000fe4000fffe03f */
[----:B------:R-:W-:-:S09]  /*48e0*/  UIADD3.X UR5, URZ, UR55, URZ, UP0, !UPT ;  /* 0x000000373f057290 */ /* 0x000fd200087fe43f */
[----:B------:R2:W-:Y:S02]  /*48f0*/  UTMASTG.3D [UR44], [UR4] ;  /* 0x0000002c040073b5 */ /* 0x0005e40008010000 */
[----:B--2---:R0:W-:Y:S02]  /*4900*/  UTMACMDFLUSH ;  /* 0x00000000000079b7 */ /* 0x0041e40000000000 */
.L_x_53:
[----:B------:R-:W-:Y:S05]  /*4910*/  BSYNC B0 ;  /* 0x0000000000007941 */ /* 0x000fea0003800000 */
.L_x_52:
[----:B------:R-:W-:Y:S01]  /*4920*/  UIADD3 UR4, UR43, 0x1, URZ ;  /* 0x000000012b047890 */ /* 0x000fe2000fffe03f */
[----:B------:R-:W-:Y:S03]  /*4930*/  BSSY B0, `(.L_x_54) ;  /* 0x0000007000007945 */ /* 0x000fe60003800000 */
[----:B------:R-:W-:-:S04]  /*4940*/  UISETP.NE.AND UP0, UPT, UR4, 0x3, UPT ;  /* 0x000000030400788c */ /* 0x000fc8000bf05270 */
[----:B------:R-:W-:Y:S02]  /*4950*/  USEL UR8, URZ, 0x1, UP0 ;  /* 0x000000013f087887 */ /* 0x000fe40008000000 */
[----:B------:R-:W-:Y:S02]  /*4960*/  USEL UR9, UR4, URZ, UP0 ;  /* 0x0000003f04097287 */ /* 0x000fe40008000000 */
[----:B------:R-:W-:Y:S01]  /*4970*/  ULOP3.LUT UR8, UR48, UR8, URZ, 0x3c, !UPT ;  /* 0x0000000830087292 */ /* 0x000fe2000f8e3c3f */
[----:B------:R-:W-:Y:S11]  /*4980*/  @P2 BRA `(.L_x_55) ;  /* 0x0000000000042947 */ /* 0x000ff60003800000 */
[----:B------:R-:W-:-:S04]  /*4990*/  DEPBAR.LE SB0, 0x1 ;  /* 0x000080400000791a */ /* 0x000fc80000000000 */
.L_x_55:
[----:B------:R-:W-:Y:S05]  /*49a0*/  BSYNC B0 ;  /* 0x0000000000007941 */ /* 0x000fea0003800000 */
.L_x_54:
[----:B------:R-:W-:Y:S01]  /*49b0*/  BAR.SYNC.DEFER_BLOCKING 0x1, 0x100 ;  /* 0x0044000000007b1d */ /* 0x000fe20000010000 */
[----:B------:R-:W-:-:S13]  /*49c0*/  ISETP.NE.AND P5, PT, RZ, UR39, PT ;  /* 0x00000027ff007c0c */ /* 0x000fda000bfa5270 */
[----:B------:R-:W-:Y:S05]  /*49d0*/  @!P5 BRA `(.L_x_56) ;  /* 0x000000000034d947 */ /* 0x000fea0003800000 */
[----:B------:R-:W-:Y:S04]  /*49e0*/  BSSY B0, `(.L_x_57) ;  /* 0x0000009000007945 */ /* 0x000fe80003800000 */
[----:B------:R-:W-:Y:S05]  /*49f0*/  @P0 BRA `(.L_x_58) ;  /* 0x00000000001c0947 */ /* 0x000fea0003800000 */
[----:B------:R-:W-:-:S13]  /*4a00*/  ISETP.NE.AND P5, PT, R82, 0x3, PT ;  /* 0x000000035200780c */ /* 0x000fda0003fa5270 */
[----:B------:R-:W-:Y:S05]  /*4a10*/  @!P5 BRA `(.L_x_59) ;  /* 0x000000000004d947 */ /* 0x000fea0003800000 */
[----:B------:R-:W-:Y:S01]  /*4a20*/  BPT.TRAP 0x1 ;  /* 0x000000040000795c */ /* 0x000fe20000300000 */
.L_x_59:
[----:B------:R-:W-:-:S04]  /*4a30*/  ULEA UR4, UR38, UR51, 0x3 ;  /* 0x0000003326047291 */ /* 0x000fc8000f8e183f */
[----:B------:R-:W-:-:S04]  /*4a40*/  UIADD3 UR4, UR4, 0x98, URZ ;  /* 0x0000009804047890 */ /* 0x000fc8000fffe03f */
[----:B------:R-:W-:-:S09]  /*4a50*/  UPRMT UR4, UR50, 0x654, UR4 ;  /* 0x0000065432047896 */ /* 0x000fd20008000004 */
[----:B------:R-:W-:Y:S03]  /*4a60*/  SYNCS.ARRIVE.TRANS64.RED.A1T0 RZ, [UR4], RZ ;  /* 0x000000ffffff79a7 */ /* 0x000fe60008100404 */
.L_x_58:
[----:B------:R-:W-:Y:S05]  /*4a70*/  BSYNC B0 ;  /* 0x0000000000007941 */ /* 0x000fea0003800000 */
.L_x_57:
[----:B------:R-:W-:-:S04]  /*4a80*/  UIADD3 UR38, UR38, 0x1, URZ ;  /* 0x0000000126267890 */ /* 0x000fc8000fffe03f */
[----:B------:R-:W-:-:S04]  /*4a90*/  UISETP.NE.AND UP0, UPT, UR38, 0x3, UPT ;  /* 0x000000032600788c */ /* 0x000fc8000bf05270 */
[----:B------:R-:W-:-:S12]  /*4aa0*/  USEL UR38, UR38, URZ, UP0 ;  /* 0x0000003f26267287 */ /* 0x000fd80008000000 */
.L_x_56:
[----:B------:R-:W-:Y:S04]  /*4ab0*/  BSSY B0, `(.L_x_60) ;  /* 0x0000034000007945 */ /* 0x000fe80003800000 */
[----:B------:R-:W-:Y:S05]  /*4ac0*/  @P0 BRA `(.L_x_61) ;  /* 0x0000000000c80947 */ /* 0x000fea0003800000 */
[----:B------:R-:W-:-:S13]  /*4ad0*/  ISETP.NE.AND P5, PT, R82, 0x3, PT ;  /* 0x000000035200780c */ /* 0x000fda0003fa5270 */
[----:B------:R-:W-:Y:S05]  /*4ae0*/  @!P5 BRA `(.L_x_62) ;  /* 0x000000000004d947 */ /* 0x000fea0003800000 */
[----:B------:R-:W-:Y:S01]  /*4af0*/  BPT.TRAP 0x1 ;  /* 0x000000040000795c */ /* 0x000fe20000300000 */
.L_x_62:
[----:B------:R-:W-:Y:S01]  /*4b00*/  SHF.L.U32 R13, R13, 0x1f, RZ ;  /* 0x0000001f0d0d7819 */ /* 0x000fe200000006ff */
[----:B------:R-:W-:Y:S01]  /*4b10*/  BSSY B1, `(.L_x_63) ;  /* 0x0000004000017945 */ /* 0x000fe20003800000 */
[----:B-1----:R-:W-:-:S04]  /*4b20*/  LEA R28, R60, UR51, 0x3 ;  /* 0x000000333c1c7c11 */ /* 0x002fc8000f8e18ff */
[----:B------:R-:W1:Y:S02]  /*4b30*/  SYNCS.PHASECHK.TRANS64.TRYWAIT P5, [R28+URZ+0x80], R13 ;  /* 0x0000800d1c0075a7 */ /* 0x000e6400080a017f */
[----:B-1----:R-:W-:Y:S05]  /*4b40*/  @!P5 BRA `(.L_x_64) ;  /* 0x0000005000e0d947 */ /* 0x002fea0003800000 */
.L_x_138:
[----:B------:R-:W-:Y:S05]  /*4b50*/  BSYNC B1 ;  /* 0x0000000000017941 */ /* 0x000fea0003800000 */
.L_x_63:
[----:B------:R-:W-:Y:S05]  /*4b60*/  @P4 BRA `(.L_x_61) ;  /* 0x0000000000a04947 */ /* 0x000fea0003800000 */
[----:B------:R-:W-:Y:S01]  /*4b70*/  IMAD R60, R60, 0x1000, R35 ;  /* 0x000010003c3c7824 */ /* 0x000fe200078e0223 */
[----:B------:R-:W-:Y:S05]  /*4b80*/  WARPSYNC.ALL ;  /* 0x0000000000007948 */ /* 0x000fea0003800000 */
[----:B------:R-:W-:-:S05]  /*4b90*/  LEA R60, R60, UR51, 0x1 ;  /* 0x000000333c3c7c11 */ /* 0x000fca000f8e08ff */
[C---:B------:R-:W-:Y:S02]  /*4ba0*/  VIADD R5, R60.reuse, 0x200 ;  /* 0x000002003c057836 */ /* 0x040fe40000000000 */
[----:B------:R-:W-:Y:S02]  /*4bb0*/  VIADD R4, R60, 0x220 ;  /* 0x000002203c047836 */ /* 0x000fe40000000000 */
[----:B------:R-:W-:Y:S01]  /*4bc0*/  @P3 VIADD R4, R5, 0xffffffe0 ;  /* 0xffffffe005043836 */ /* 0x000fe20000000000 */
[----:B------:R-:W2:Y:S04]  /*4bd0*/  LDSM.16.M88.4 R60, [R60+0x200] ;  /* 0x000200003c3c783b */ /* 0x000ea80000000200 */
[----:B-1----:R-:W1:Y:S01]  /*4be0*/  LDSM.16.M88.4 R28, [R4] ;  /* 0x00000000041c783b */ /* 0x002e620000000200 */
[----:B--2---:R-:W-:Y:S01]  /*4bf0*/  LOP3.LUT R7, R60, 0xffff0000, RZ, 0xc0, !PT ;  /* 0xffff00003c077812 */ /* 0x004fe200078ec0ff */
[C---:B------:R-:W-:Y:S01]  /*4c00*/  IMAD.U32 R23, R61.reuse, 0x10000, RZ ;  /* 0x000100003d177824 */ /* 0x040fe200078e00ff */
[----:B------:R-:W-:Y:S01]  /*4c10*/  LOP3.LUT R11, R62, 0xffff0000, RZ, 0xc0, !PT ;  /* 0xffff00003e0b7812 */ /* 0x000fe200078ec0ff */
[----:B------:R-:W-:Y:S01]  /*4c20*/  IMAD.U32 R5, R60, 0x10000, RZ ;  /* 0x000100003c057824 */ /* 0x000fe200078e00ff */
[----:B------:R-:W-:Y:S01]  /*4c30*/  LOP3.LUT R61, R61, 0xffff0000, RZ, 0xc0, !PT ;  /* 0xffff00003d3d7812 */ /* 0x000fe200078ec0ff */
[----:B-1----:R-:W-:Y:S01]  /*4c40*/  IMAD.U32 R33, R29, 0x10000, RZ ;  /* 0x000100001d217824 */ /* 0x002fe200078e00ff */
[----:B------:R-:W-:Y:S01]  /*4c50*/  LOP3.LUT R25, R63, 0xffff0000, RZ, 0xc0, !PT ;  /* 0xffff00003f197812 */ /* 0x000fe200078ec0ff */
[----:B------:R-:W-:Y:S01]  /*4c60*/  IMAD.U32 R65, R31, 0x10000, RZ ;  /* 0x000100001f417824 */ /* 0x000fe200078e00ff */
[----:B------:R-:W-:Y:S01]  /*4c70*/  LOP3.LUT R27, R28, 0xffff0000, RZ, 0xc0, !PT ;  /* 0xffff00001c1b7812 */ /* 0x000fe200078ec0ff */
[----:B------:R-:W-:Y:S01]  /*4c80*/  IMAD.U32 R9, R62, 0x10000, RZ ;  /* 0x000100003e097824 */ /* 0x000fe200078e00ff */
[----:B------:R-:W-:Y:S01]  /*4c90*/  LOP3.LUT R29, R29, 0xffff0000, RZ, 0xc0, !PT ;  /* 0xffff00001d1d7812 */ /* 0x000fe200078ec0ff */
[----:B------:R-:W-:Y:S01]  /*4ca0*/  IMAD.U32 R13, R63, 0x10000, RZ ;  /* 0x000100003f0d7824 */ /* 0x000fe200078e00ff */
[----:B------:R-:W-:Y:S01]  /*4cb0*/  LOP3.LUT R39, R30, 0xffff0000, RZ, 0xc0, !PT ;  /* 0xffff00001e277812 */ /* 0x000fe200078ec0ff */
[----:B------:R-:W-:Y:S01]  /*4cc0*/  IMAD.U32 R69, R28, 0x10000, RZ ;  /* 0x000100001c457824 */ /* 0x000fe200078e00ff */
[----:B------:R-:W-:Y:S01]  /*4cd0*/  LOP3.LUT R31, R31, 0xffff0000, RZ, 0xc0, !PT ;  /* 0xffff00001f1f7812 */ /* 0x000fe200078ec0ff */
[----:B------:R-:W-:-:S02]  /*4ce0*/  IMAD.U32 R37, R30, 0x10000, RZ ;  /* 0x000100001e257824 */ /* 0x000fc400078e00ff */
[C---:B------:R-:W-:Y:S01]  /*4cf0*/  FMUL R63, R58.reuse, R5 ;  /* 0x000000053a3f7220 */ /* 0x040fe20000400000 */
        /* <DEDUP_REMOVED lines=14> */
[----:B------:R-:W-:-:S07]  /*4de0*/  FMUL R78, R58, R31 ;  /* 0x0000001f3a4e7220 */ /* 0x000fce0000400000 */
.L_x_61:
[----:B------:R-:W-:Y:S05]  /*4df0*/  BSYNC B0 ;  /* 0x0000000000007941 */ /* 0x000fea0003800000 */
.L_x_60:
[C---:B------:R-:W-:Y:S01]  /*4e00*/  FFMA R40, R59.reuse, R40, R63 ;  /* 0x000000283b287223 */ /* 0x040fe2000000003f */
[C---:B------:R-:W-:Y:S01]  /*4e10*/  FFMA R8, R59.reuse, R41, R8 ;  /* 0x000000293b087223 */ /* 0x040fe20000000008 */
[C---:B------:R-:W-:Y:S01]  /*4e20*/  FFMA R23, R59.reuse, R42, R23 ;  /* 0x0000002a3b177223 */ /* 0x040fe20000000017 */
[----:B------:R-:W-:Y:S01]  /*4e30*/  FFMA R26, R59, R43, R26 ;  /* 0x0000002b3b1a7223 */ /* 0x000fe2000000001a */
[----:B------:R-:W-:Y:S01]  /*4e40*/  FMUL R32, R40, 0.70710676908493041992 ;  /* 0x3f3504f328207820 */ /* 0x000fe20000400000 */
[----:B------:R-:W-:Y:S01]  /*4e50*/  FMUL R66, R8, 0.70710676908493041992 ;  /* 0x3f3504f308427820 */ /* 0x000fe20000400000 */
[----:B-1----:R-:W-:Y:S01]  /*4e60*/  FMUL R37, R23, 0.70710676908493041992 ;  /* 0x3f3504f317257820 */ /* 0x002fe20000400000 */
[----:B------:R-:W-:Y:S01]  /*4e70*/  FMUL R68, R26, 0.70710676908493041992 ;  /* 0x3f3504f31a447820 */ /* 0x000fe20000400000 */
[C---:B------:R-:W-:Y:S01]  /*4e80*/  FMUL R13, R32.reuse, R32 ;  /* 0x00000020200d7220 */ /* 0x040fe20000400000 */
[----:B------:R-:W-:Y:S01]  /*4e90*/  FSETP.GE.AND P3, PT, |R32|, 1.0029599666595458984, PT ;  /* 0x3f8060fe2000780b */ /* 0x000fe20003f66200 */
[----:B------:R-:W-:Y:S01]  /*4ea0*/  FFMA R9, R59, R44, R9 ;  /* 0x0000002c3b097223 */ /* 0x000fe20000000009 */
[----:B------:R-:W-:Y:S01]  /*4eb0*/  FSETP.GE.AND P4, PT, |R37|, 1.0029599666595458984, PT ;  /* 0x3f8060fe2500780b */ /* 0x000fe20003f86200 */
[----:B------:R-:W-:Y:S01]  /*4ec0*/  FMUL R29, R68, R68 ;  /* 0x00000044441d7220 */ /* 0x000fe20000400000 */
[----:B------:R-:W-:Y:S01]  /*4ed0*/  FSEL R13, |R32|, R13, P3 ;  /* 0x0000000d200d7208 */ /* 0x000fe20001800200 */
[----:B------:R-:W-:Y:S01]  /*4ee0*/  FFMA R10, R59, R45, R10 ;  /* 0x0000002d3b0a7223 */ /* 0x000fe2000000000a */
[----:B------:R-:W-:Y:S01]  /*4ef0*/  FSEL R28, R0, 8.4834944573231041431e-05, P3 ;  /* 0x38b1e96a001c7808 */ /* 0x000fe20001800000 */
[----:B------:R-:W-:Y:S01]  /*4f00*/  FMUL R39, R9, 0.70710676908493041992 ;  /* 0x3f3504f309277820 */ /* 0x000fe20000400000 */
[----:B------:R-:W-:Y:S01]  /*4f10*/  FSEL R30, -R3, -0.00082130916416645050049, P3 ;  /* 0xba574d20031e7808 */ /* 0x000fe20001800100 */
[C---:B------:R-:W-:Y:S01]  /*4f20*/  FFMA R11, R59.reuse, R46, R11 ;  /* 0x0000002e3b0b7223 */ /* 0x040fe2000000000b */
[----:B------:R-:W-:Y:S01]  /*4f30*/  FSEL R25, R12, 0.0052134888246655464172, P3 ;  /* 0x3baad5ea0c197808 */ /* 0x000fe20001800000 */
[----:B------:R-:W-:Y:S01]  /*4f40*/  FFMA R47, R59, R47, R64 ;  /* 0x0000002f3b2f7223 */ /* 0x000fe20000000040 */
[----:B------:R-:W-:Y:S01]  /*4f50*/  FSEL R27, -R14, -0.026868773624300956726, P3 ;  /* 0xbcdc1be70e1b7808 */ /* 0x000fe20001800100 */
[----:B------:R-:W-:Y:S01]  /*4f60*/  FFMA R28, R13, R28, R30 ;  /* 0x0000001c0d1c7223 */ /* 0x000fe2000000001e */
[----:B------:R-:W-:Y:S01]  /*4f70*/  FSEL R30, -|R32|, R32, P3 ;  /* 0x00000020201e7208 */ /* 0x000fe20001800300 */
[----:B------:R-:W-:Y:S01]  /*4f80*/  FMUL R41, R11, 0.70710676908493041992 ;  /* 0x3f3504f30b297820 */ /* 0x000fe20000400000 */
[----:B------:R-:W-:Y:S01]  /*4f90*/  FSEL R36, -R3, -0.00082130916416645050049, P4 ;  /* 0xba574d2003247808 */ /* 0x000fe20002000100 */
[----:B------:R-:W-:Y:S01]  /*4fa0*/  FFMA R28, R13, R28, R25 ;  /* 0x0000001c0d1c7223 */ /* 0x000fe20000000019 */
[----:B------:R-:W-:Y:S01]  /*4fb0*/  FSEL R25, R15, 0.11284004896879196167, P3 ;  /* 0x3de718af0f197808 */ /* 0x000fe20001800000 */
[----:B------:R-:W-:Y:S01]  /*4fc0*/  FFMA R48, R59, R48, R69 ;  /* 0x000000303b307223 */ /* 0x000fe20000000045 */
[----:B------:R-:W-:Y:S01]  /*4fd0*/  FSETP.GE.AND P5, PT, |R68|, 1.0029599666595458984, PT ;  /* 0x3f8060fe4400780b */ /* 0x000fe20003fa6200 */
[----:B------:R-:W-:Y:S01]  /*4fe0*/  FFMA R28, R13, R28, R27 ;  /* 0x0000001c0d1c7223 */ /* 0x000fe2000000001b */
[----:B------:R-:W-:Y:S01]  /*4ff0*/  FSEL R27, R20, -0.37612664699554443359, P3 ;  /* 0xbec093ac141b7808 */ /* 0x000fe20001800000 */
[----:B------:R-:W-:Y:S01]  /*5000*/  FMUL R63, R47, 0.70710676908493041992 ;  /* 0x3f3504f32f3f7820 */ /* 0x000fe20000400000 */
[----:B------:R-:W-:Y:S01]  /*5010*/  FSEL R31, |R68|, R29, P5 ;  /* 0x0000001d441f7208 */ /* 0x000fe20002800200 */
[----:B------:R-:W-:Y:S01]  /*5020*/  FFMA R28, R13, R28, R25 ;  /* 0x0000001c0d1c7223 */ /* 0x000fe20000000019 */
[----:B------:R-:W-:Y:S01]  /*5030*/  FSEL R25, R21, 0.12837915122509002686, P3 ;  /* 0x3e0375d315197808 */ /* 0x000fe20001800000 */
[----:B------:R-:W-:Y:S01]  /*5040*/  FFMA R4, R59, R49, R4 ;  /* 0x000000313b047223 */ /* 0x000fe20000000004 */
[----:B------:R-:W-:Y:S01]  /*5050*/  FSEL R42, R0, 8.4834944573231041431e-05, P5 ;  /* 0x38b1e96a002a7808 */ /* 0x000fe20002800000 */
[----:B------:R-:W-:Y:S01]  /*5060*/  FFMA R28, R13, R28, R27 ;  /* 0x0000001c0d1c7223 */ /* 0x000fe2000000001b */
[----:B------:R-:W-:Y:S01]  /*5070*/  FMUL R27, R37, R37 ;  /* 0x00000025251b7220 */ /* 0x000fe20000400000 */
[----:B------:R-:W-:Y:S01]  /*5080*/  FSEL R60, -R3, -0.00082130916416645050049, P5 ;  /* 0xba574d20033c7808 */ /* 0x000fe20002800100 */
[----:B------:R-:W-:Y:S01]  /*5090*/  FFMA R72, R59, R50, R72 ;  /* 0x000000323b487223 */ /* 0x000fe20000000048 */
[----:B------:R-:W-:Y:S01]  /*50a0*/  FFMA R13, R13, R28, R25 ;  /* 0x0000001c0d0d7223 */ /* 0x000fe20000000019 */
[C---:B------:R-:W-:Y:S01]  /*50b0*/  FSEL R38, R12.reuse, 0.0052134888246655464172, P4 ;  /* 0x3baad5ea0c267808 */ /* 0x040fe20002000000 */
[----:B------:R-:W-:Y:S01]  /*50c0*/  FFMA R51, R59, R51, R74 ;  /* 0x000000333b337223 */ /* 0x000fe2000000004a */
[----:B------:R-:W-:Y:S01]  /*50d0*/  FSEL R27, |R37|, R27, P4 ;  /* 0x0000001b251b7208 */ /* 0x000fe20002000200 */
[----:B------:R-:W-:Y:S01]  /*50e0*/  FFMA R13, R13, R30, R30 ;  /* 0x0000001e0d0d7223 */ /* 0x000fe2000000001e */
[----:B------:R-:W-:Y:S01]  /*50f0*/  FSEL R62, R12, 0.0052134888246655464172, P5 ;  /* 0x3baad5ea0c3e7808 */ /* 0x000fe20002800000 */
[----:B------:R-:W-:Y:S01]  /*5100*/  FFMA R42, R31, R42, R60 ;  /* 0x0000002a1f2a7223 */ /* 0x000fe2000000003c */
[----:B------:R-:W-:Y:S01]  /*5110*/  FSEL R60, -R14, -0.026868773624300956726, P5 ;  /* 0xbcdc1be70e3c7808 */ /* 0x000fe20002800100 */
[----:B------:R-:W1:Y:S01]  /*5120*/  @P3 MUFU.EX2 R25, R13 ;  /* 0x0000000d00193308 */ /* 0x000e620000000800 */
[----:B------:R-:W-:Y:S01]  /*5130*/  FSEL R33, R21, 0.12837915122509002686, P5 ;  /* 0x3e0375d315217808 */ /* 0x000fe20002800000 */
[----:B------:R-:W-:Y:S01]  /*5140*/  FFMA R62, R31, R42, R62 ;  /* 0x0000002a1f3e7223 */ /* 0x000fe2000000003e */
[----:B------:R-:W-:Y:S01]  /*5150*/  FSEL R42, R15, 0.11284004896879196167, P4 ;  /* 0x3de718af0f2a7808 */ /* 0x000fe20002000000 */
[----:B------:R-:W-:Y:S01]  /*5160*/  FMUL R64, R72, 0.70710676908493041992 ;  /* 0x3f3504f348407820 */ /* 0x000fe20000400000 */
[----:B------:R-:W-:Y:S01]  /*5170*/  FFMA R53, R59, R53, R34 ;  /* 0x000000353b357223 */ /* 0x000fe20000000022 */
[----:B------:R-:W-:Y:S01]  /*5180*/  FFMA R60, R31, R62, R60 ;  /* 0x0000003e1f3c7223 */ /* 0x000fe2000000003c */
[----:B------:R-:W-:Y:S01]  /*5190*/  FMUL R62, R10, 0.70710676908493041992 ;  /* 0x3f3504f30a3e7820 */ /* 0x000fe20000400000 */
[C---:B------:R-:W-:Y:S01]  /*51a0*/  FFMA R54, R59.reuse, R54, R7 ;  /* 0x000000363b367223 */ /* 0x040fe20000000007 */
[----:B------:R-:W-:Y:S01]  /*51b0*/  FFMA R55, R59, R55, R78 ;  /* 0x000000373b377223 */ /* 0x000fe2000000004e */
[----:B------:R-:W-:Y:S01]  /*51c0*/  FMUL R8, R8, 0.5 ;  /* 0x3f00000008087820 */ /* 0x000fe20000400000 */
[----:B------:R-:W-:Y:S01]  /*51d0*/  FMUL R40, R40, 0.5 ;  /* 0x3f00000028287820 */ /* 0x000fe20000400000 */
[----:B------:R-:W-:Y:S05]  /*51e0*/  WARPSYNC.ALL ;  /* 0x0000000000007948 */ /* 0x000fea0003800000 */
[----:B-1----:R-:W-:Y:S01]  /*51f0*/  @P3 FADD R25, -R25, 1 ;  /* 0x3f80000019193421 */ /* 0x002fe20000000100 */
[----:B------:R-:W-:Y:S04]  /*5200*/  BSSY B0, `(.L_x_65) ;  /* 0x0000182000007945 */ /* 0x000fe80003800000 */
[----:B------:R-:W-:Y:S01]  /*5210*/  @P3 LOP3.LUT R13, R25, 0x80000000, R32, 0xb8, !PT ;  /* 0x80000000190d3812 */ /* 0x000fe200078eb820 */
[C---:B------:R-:W-:Y:S01]  /*5220*/  FMUL R25, R66.reuse, R66 ;  /* 0x0000004242197220 */ /* 0x040fe20000400000 */
[----:B------:R-:W-:-:S02]  /*5230*/  FSETP.GE.AND P3, PT, |R66|, 1.0029599666595458984, PT ;  /* 0x3f8060fe4200780b */ /* 0x000fc40003f66200 */
[----:B------:R-:W-:Y:S01]  /*5240*/  FSEL R32, R0, 8.4834944573231041431e-05, P4 ;  /* 0x38b1e96a00207808 */ /* 0x000fe20002000000 */
[----:B------:R-:W-:Y:S01]  /*5250*/  FADD R13, R13, 1 ;  /* 0x3f8000000d0d7421 */ /* 0x000fe20000000000 */
[----:B------:R-:W-:Y:S02]  /*5260*/  FSEL R25, |R66|, R25, P3 ;  /* 0x0000001942197208 */ /* 0x000fe40001800200 */
[----:B------:R-:W-:Y:S01]  /*5270*/  FSEL R28, R0, 8.4834944573231041431e-05, P3 ;  /* 0x38b1e96a001c7808 */ /* 0x000fe20001800000 */
[----:B------:R-:W-:Y:S01]  /*5280*/  FFMA R36, R27, R32, R36 ;  /* 0x000000201b247223 */ /* 0x000fe20000000024 */
[----:B------:R-:W-:Y:S01]  /*5290*/  FSEL R30, -R3, -0.00082130916416645050049, P3 ;  /* 0xba574d20031e7808 */ /* 0x000fe20001800100 */
[----:B------:R-:W-:Y:S01]  /*52a0*/  FMUL R13, R13, R40 ;  /* 0x000000280d0d7220 */ /* 0x000fe20000400000 */
[C---:B------:R-:W-:Y:S01]  /*52b0*/  FSEL R32, -R14.reuse, -0.026868773624300956726, P3 ;  /* 0xbcdc1be70e207808 */ /* 0x040fe20001800100 */
[----:B------:R-:W-:Y:S01]  /*52c0*/  FFMA R36, R27, R36, R38 ;  /* 0x000000241b247223 */ /* 0x000fe20000000026 */
[----:B------:R-:W-:Y:S01]  /*52d0*/  FSEL R38, -R14, -0.026868773624300956726, P4 ;  /* 0xbcdc1be70e267808 */ /* 0x000fe20002000100 */
[----:B------:R-:W-:Y:S01]  /*52e0*/  FFMA R28, R25, R28, R30 ;  /* 0x0000001c191c7223 */ /* 0x000fe2000000001e */
[----:B------:R-:W-:-:S03]  /*52f0*/  FSEL R30, R12, 0.0052134888246655464172, P3 ;  /* 0x3baad5ea0c1e7808 */ /* 0x000fc60001800000 */
[----:B------:R-:W-:Y:S01]  /*5300*/  FFMA R36, R27, R36, R38 ;  /* 0x000000241b247223 */ /* 0x000fe20000000026 */
[C---:B------:R-:W-:Y:S01]  /*5310*/  FSEL R38, R20.reuse, -0.37612664699554443359, P4 ;  /* 0xbec093ac14267808 */ /* 0x040fe20002000000 */
[----:B------:R-:W-:Y:S01]  /*5320*/  FFMA R28, R25, R28, R30 ;  /* 0x0000001c191c7223 */ /* 0x000fe2000000001e */
[----:B------:R-:W-:Y:S01]  /*5330*/  FSEL R30, R15, 0.11284004896879196167, P3 ;  /* 0x3de718af0f1e7808 */ /* 0x000fe20001800000 */
[----:B------:R-:W-:Y:S01]  /*5340*/  FFMA R36, R27, R36, R42 ;  /* 0x000000241b247223 */ /* 0x000fe2000000002a */
[----:B------:R-:W-:Y:S01]  /*5350*/  FSEL R42, R15, 0.11284004896879196167, P5 ;  /* 0x3de718af0f2a7808 */ /* 0x000fe20002800000 */
[----:B------:R-:W-:Y:S01]  /*5360*/  FFMA R28, R25, R28, R32 ;  /* 0x0000001c191c7223 */ /* 0x000fe20000000020 */
[----:B------:R-:W-:Y:S01]  /*5370*/  FSEL R32, R20, -0.37612664699554443359, P3 ;  /* 0xbec093ac14207808 */ /* 0x000fe20001800000 */
[----:B------:R-:W-:Y:S02]  /*5380*/  FFMA R36, R27, R36, R38 ;  /* 0x000000241b247223 */ /* 0x000fe40000000026 */
[----:B------:R-:W-:Y:S01]  /*5390*/  FFMA R28, R25, R28, R30 ;  /* 0x0000001c191c7223 */ /* 0x000fe2000000001e */
[----:B------:R-:W-:Y:S01]  /*53a0*/  FSEL R30, R21, 0.12837915122509002686, P3 ;  /* 0x3e0375d3151e7808 */ /* 0x000fe20001800000 */
[----:B------:R-:W-:-:S02]  /*53b0*/  FFMA R42, R31, R60, R42 ;  /* 0x0000003c1f2a7223 */ /* 0x000fc4000000002a */
[----:B------:R-:W-:Y:S01]  /*53c0*/  FFMA R28, R25, R28, R32 ;  /* 0x0000001c191c7223 */ /* 0x000fe20000000020 */
[----:B------:R-:W-:-:S03]  /*53d0*/  FSEL R32, -|R66|, R66, P3 ;  /* 0x0000004242207208 */ /* 0x000fc60001800300 */
[----:B------:R-:W-:Y:S01]  /*53e0*/  FFMA R25, R25, R28, R30 ;  /* 0x0000001c19197223 */ /* 0x000fe2000000001e */
[----:B------:R-:W-:Y:S02]  /*53f0*/  FSEL R28, R21, 0.12837915122509002686, P4 ;  /* 0x3e0375d3151c7808 */ /* 0x000fe40002000000 */
[----:B------:R-:W-:Y:S01]  /*5400*/  FSEL R30, R20, -0.37612664699554443359, P5 ;  /* 0xbec093ac141e7808 */ /* 0x000fe20002800000 */
[----:B------:R-:W-:Y:S02]  /*5410*/  FFMA R25, R25, R32, R32 ;  /* 0x0000002019197223 */ /* 0x000fe40000000020 */
[----:B------:R-:W-:Y:S01]  /*5420*/  FFMA R27, R27, R36, R28 ;  /* 0x000000241b1b7223 */ /* 0x000fe2000000001c */
[----:B------:R-:W-:Y:S01]  /*5430*/  FSEL R28, -|R37|, R37, P4 ;  /* 0x00000025251c7208 */ /* 0x000fe20002000300 */
[----:B------:R-:W-:Y:S01]  /*5440*/  FFMA R30, R31, R42, R30 ;  /* 0x0000002a1f1e7223 */ /* 0x000fe2000000001e */
[----:B------:R-:W1:Y:S03]  /*5450*/  @P3 MUFU.EX2 R29, R25 ;  /* 0x00000019001d3308 */ /* 0x000e660000000800 */
[----:B------:R-:W-:Y:S01]  /*5460*/  FFMA R27, R27, R28, R28 ;  /* 0x0000001c1b1b7223 */ /* 0x000fe2000000001c */
[----:B------:R-:W-:Y:S01]  /*5470*/  FSEL R28, -|R68|, R68, P5 ;  /* 0x00000044441c7208 */ /* 0x000fe20002800300 */
[----:B------:R-:W-:-:S03]  /*5480*/  FFMA R33, R31, R30, R33 ;  /* 0x0000001e1f217223 */ /* 0x000fc60000000021 */
[----:B------:R-:W2:Y:S01]  /*5490*/  @P4 MUFU.EX2 R30, R27 ;  /* 0x0000001b001e4308 */ /* 0x000ea20000000800 */
[----:B------:R-:W-:Y:S01]  /*54a0*/  FFMA R28, R33, R28, R28 ;  /* 0x0000001c211c7223 */ /* 0x000fe2000000001c */
[----:B------:R-:W-:-:S06]  /*54b0*/  FMUL R33, R41, R41 ;  /* 0x0000002929217220 */ /* 0x000fcc0000400000 */
[----:B------:R-:W3:Y:S01]  /*54c0*/  @P5 MUFU.EX2 R31, R28 ;  /* 0x0000001c001f5308 */ /* 0x000ee20000000800 */
[----:B-1----:R-:W-:-:S05]  /*54d0*/  @P3 FADD R29, -R29, 1 ;  /* 0x3f8000001d1d3421 */ /* 0x002fca0000000100 */
[----:B------:R-:W-:Y:S01]  /*54e0*/  @P3 LOP3.LUT R25, R29, 0x80000000, R66, 0xb8, !PT ;  /* 0x800000001d193812 */ /* 0x000fe200078eb842 */
[C---:B------:R-:W-:Y:S01]  /*54f0*/  FMUL R29, R39.reuse, R39 ;  /* 0x00000027271d7220 */ /* 0x040fe20000400000 */
[----:B------:R-:W-:Y:S01]  /*5500*/  FSETP.GE.AND P3, PT, |R39|, 1.0029599666595458984, PT ;  /* 0x3f8060fe2700780b */ /* 0x000fe20003f66200 */
[----:B--2---:R-:W-:Y:S01]  /*5510*/  @P4 FADD R30, -R30, 1 ;  /* 0x3f8000001e1e4421 */ /* 0x004fe20000000100 */
[----:B------:R-:W-:Y:S01]  /*5520*/  FMUL R66, R51, 0.70710676908493041992 ;  /* 0x3f3504f333427820 */ /* 0x000fe20000400000 */
[----:B------:R-:W-:Y:S01]  /*5530*/  FADD R25, R25, 1 ;  /* 0x3f80000019197421 */ /* 0x000fe20000000000 */
[----:B------:R-:W-:Y:S02]  /*5540*/  FSEL R29, |R39|, R29, P3 ;  /* 0x0000001d271d7208 */ /* 0x000fe40001800200 */
[----:B------:R-:W-:Y:S02]  /*5550*/  @P4 LOP3.LUT R27, R30, 0x80000000, R37, 0xb8, !PT ;  /* 0x800000001e1b4812 */ /* 0x000fe400078eb825 */
[----:B------:R-:W-:Y:S01]  /*5560*/  FSETP.GE.AND P4, PT, |R62|, 1.0029599666595458984, PT ;  /* 0x3f8060fe3e00780b */ /* 0x000fe20003f86200 */
[----:B---3--:R-:W-:Y:S01]  /*5570*/  @P5 FADD R31, -R31, 1 ;  /* 0x3f8000001f1f5421 */ /* 0x008fe20000000100 */
[----:B------:R-:W-:Y:S01]  /*5580*/  FSEL R30, R0, 8.4834944573231041431e-05, P3 ;  /* 0x38b1e96a001e7808 */ /* 0x000fe20001800000 */
[----:B------:R-:W-:Y:S01]  /*5590*/  FADD R27, R27, 1 ;  /* 0x3f8000001b1b7421 */ /* 0x000fe20000000000 */
[----:B------:R-:W-:-:S02]  /*55a0*/  FSEL R32, -R3, -0.00082130916416645050049, P3 ;  /* 0xba574d2003207808 */ /* 0x000fc40001800100 */
[----:B------:R-:W-:Y:S01]  /*55b0*/  @P5 LOP3.LUT R28, R31, 0x80000000, R68, 0xb8, !PT ;  /* 0x800000001f1c5812 */ /* 0x000fe200078eb844 */
[----:B------:R-:W-:Y:S01]  /*55c0*/  FMUL R31, R62, R62 ;  /* 0x0000003e3e1f7220 */ /* 0x000fe20000400000 */
[----:B------:R-:W-:Y:S01]  /*55d0*/  FSEL R36, R0, 8.4834944573231041431e-05, P4 ;  /* 0x38b1e96a00247808 */ /* 0x000fe20002000000 */
[----:B------:R-:W-:Y:S01]  /*55e0*/  FFMA R30, R29, R30, R32 ;  /* 0x0000001e1d1e7223 */ /* 0x000fe20000000020 */
[----:B------:R-:W-:Y:S01]  /*55f0*/  FSEL R38, -R3, -0.00082130916416645050049, P4 ;  /* 0xba574d2003267808 */ /* 0x000fe20002000100 */
[----:B------:R-:W-:Y:S01]  /*5600*/  FADD R28, R28, 1 ;  /* 0x3f8000001c1c7421 */ /* 0x000fe20000000000 */
[----:B------:R-:W-:Y:S02]  /*5610*/  FSEL R31, |R62|, R31, P4 ;  /* 0x0000001f3e1f7208 */ /* 0x000fe40002000200 */
[----:B------:R-:W-:Y:S02]  /*5620*/  FSETP.GE.AND P5, PT, |R41|, 1.0029599666595458984, PT ;  /* 0x3f8060fe2900780b */ /* 0x000fe40003fa6200 */
[----:B------:R-:W-:Y:S01]  /*5630*/  FSEL R32, R12, 0.0052134888246655464172, P3 ;  /* 0x3baad5ea0c207808 */ /* 0x000fe20001800000 */
[----:B------:R-:W-:Y:S01]  /*5640*/  FFMA R38, R31, R36, R38 ;  /* 0x000000241f267223 */ /* 0x000fe20000000026 */
[----:B------:R-:W-:-:S02]  /*5650*/  FSEL R33, |R41|, R33, P5 ;  /* 0x0000002129217208 */ /* 0x000fc40002800200 */
        /* <DEDUP_REMOVED lines=20> */
[C---:B------:R-:W-:Y:S01]  /*57a0*/  FSEL R42, R20.reuse, -0.37612664699554443359, P4 ;  /* 0xbec093ac142a7808 */ /* 0x040fe20002000000 */
        /* <DEDUP_REMOVED lines=12> */
[----:B------:R-:W-:Y:S01]  /*5870*/  FFMA R36, R33, R44, R36 ;  /* 0x0000002c21247223 */ /* 0x000fe20000000024 */
[----:B------:R-:W1:Y:S01]  /*5880*/  @P3 MUFU.EX2 R32, R29 ;  /* 0x0000001d00203308 */ /* 0x000e620000000800 */
[----:B------:R-:W-:Y:S01]  /*5890*/  FMUL R44, R48, 0.70710676908493041992 ;  /* 0x3f3504f3302c7820 */ /* 0x000fe20000400000 */
[----:B------:R-:W-:Y:S01]  /*58a0*/  FMUL R46, R4, 0.70710676908493041992 ;  /* 0x3f3504f3042e7820 */ /* 0x000fe20000400000 */
[----:B------:R-:W-:Y:S01]  /*58b0*/  FFMA R30, R30, R31, R31 ;  /* 0x0000001f1e1e7223 */ /* 0x000fe2000000001f */
[----:B------:R-:W-:Y:S01]  /*58c0*/  FSEL R31, -|R41|, R41, P5 ;  /* 0x00000029291f7208 */ /* 0x000fe20002800300 */
[----:B------:R-:W-:Y:S01]  /*58d0*/  FFMA R36, R33, R36, R37 ;  /* 0x0000002421247223 */ /* 0x000fe20000000025 */
[----:B------:R-:W-:-:S02]  /*58e0*/  FMUL R42, R46, R46 ;  /* 0x0000002e2e2a7220 */ /* 0x000fc40000400000 */
[----:B------:R-:W2:Y:S01]  /*58f0*/  @P4 MUFU.EX2 R33, R30 ;  /* 0x0000001e00214308 */ /* 0x000ea20000000800 */
[----:B------:R-:W-:-:S07]  /*5900*/  FFMA R31, R36, R31, R31 ;  /* 0x0000001f241f7223 */ /* 0x000fce000000001f */
[----:B------:R-:W3:Y:S01]  /*5910*/  @P5 MUFU.EX2 R36, R31 ;  /* 0x0000001f00245308 */ /* 0x000ee20000000800 */
[----:B-1----:R-:W-:-:S05]  /*5920*/  @P3 FADD R32, -R32, 1 ;  /* 0x3f80000020203421 */ /* 0x002fca0000000100 */
[----:B------:R-:W-:Y:S01]  /*5930*/  @P3 LOP3.LUT R29, R32, 0x80000000, R39, 0xb8, !PT ;  /* 0x80000000201d3812 */ /* 0x000fe200078eb827 */
[C---:B------:R-:W-:Y:S01]  /*5940*/  FMUL R32, R63.reuse, R63 ;  /* 0x0000003f3f207220 */ /* 0x040fe20000400000 */
[----:B------:R-:W-:Y:S01]  /*5950*/  FSETP.GE.AND P3, PT, |R63|, 1.0029599666595458984, PT ;  /* 0x3f8060fe3f00780b */ /* 0x000fe20003f66200 */
[----:B--2---:R-:W-:Y:S02]  /*5960*/  @P4 FADD R33, -R33, 1 ;  /* 0x3f80000021214421 */ /* 0x004fe40000000100 */
        /* <DEDUP_REMOVED lines=27> */
[C---:B------:R-:W-:Y:S01]  /*5b20*/  FSEL R37, R15.reuse, 0.11284004896879196167, P3 ;  /* 0x3de718af0f257808 */ /* 0x040fe20001800000 */
        /* <DEDUP_REMOVED lines=24> */
[----:B------:R-:W-:Y:S01]  /*5cb0*/  FFMA R41, R42, R43, R41 ;  /* 0x0000002b2a297223 */ /* 0x000fe20000000029 */
[----:B------:R-:W-:Y:S01]  /*5cc0*/  FSEL R39, -|R46|, R46, P5 ;  /* 0x0000002e2e277208 */ /* 0x000fe20002800300 */
[----:B------:R-:W-:Y:S01]  /*5cd0*/  FFMA R36, R37, R36, R36 ;  /* 0x0000002425247223 */ /* 0x000fe20000000024 */
[----:B------:R-:W1:Y:S01]  /*5ce0*/  @P3 MUFU.EX2 R32, R33 ;  /* 0x0000002100203308 */ /* 0x000e620000000800 */
[----:B------:R-:W-:Y:S01]  /*5cf0*/  FFMA R38, R42, R41, R38 ;  /* 0x000000292a267223 */ /* 0x000fe20000000026 */
[----:B------:R-:W-:Y:S01]  /*5d00*/  FFMA R45, R59, R52, R5 ;  /* 0x000000343b2d7223 */ /* 0x000fe20000000005 */
[----:B------:R-:W-:Y:S01]  /*5d10*/  FMUL R5, R64, R64 ;  /* 0x0000004040057220 */ /* 0x000fe20000400000 */
[----:B------:R-:W-:Y:S01]  /*5d20*/  FMUL R49, R53, 0.70710676908493041992 ;  /* 0x3f3504f335317820 */ /* 0x000fe20000400000 */
[----:B------:R-:W-:Y:S01]  /*5d30*/  FFMA R38, R38, R39, R39 ;  /* 0x0000002726267223 */ /* 0x000fe20000000027 */
[----:B------:R-:W-:-:S02]  /*5d40*/  FMUL R68, R45, 0.70710676908493041992 ;  /* 0x3f3504f32d447820 */ /* 0x000fc40000400000 */
[----:B------:R-:W2:Y:S02]  /*5d50*/  @P4 MUFU.EX2 R37, R36 ;  /* 0x0000002400254308 */ /* 0x000ea40000000800 */
[----:B------:R-:W-:-:S06]  /*5d60*/  FMUL R41, R68, R68 ;  /* 0x0000004444297220 */ /* 0x000fcc0000400000 */
[----:B------:R-:W3:Y:S01]  /*5d70*/  @P5 MUFU.EX2 R39, R38 ;  /* 0x0000002600275308 */ /* 0x000ee20000000800 */
[----:B-1----:R-:W-:-:S05]  /*5d80*/  @P3 FADD R32, -R32, 1 ;  /* 0x3f80000020203421 */ /* 0x002fca0000000100 */
[----:B------:R-:W-:Y:S02]  /*5d90*/  @P3 LOP3.LUT R33, R32, 0x80000000, R63, 0xb8, !PT ;  /* 0x8000000020213812 */ /* 0x000fe400078eb83f */
[C---:B------:R-:W-:Y:S01]  /*5da0*/  FSETP.GE.AND P3, PT, |R64|.reuse, 1.0029599666595458984, PT ;  /* 0x3f8060fe4000780b */ /* 0x040fe20003f66200 */
[----:B--2---:R-:W-:Y:S02]  /*5db0*/  @P4 FADD R37, -R37, 1 ;  /* 0x3f80000025254421 */ /* 0x004fe40000000100 */
[----:B------:R-:W-:Y:S01]  /*5dc0*/  FADD R33, R33, 1 ;  /* 0x3f80000021217421 */ /* 0x000fe20000000000 */
[----:B------:R-:W-:Y:S02]  /*5dd0*/  FSEL R5, |R64|, R5, P3 ;  /* 0x0000000540057208 */ /* 0x000fe40001800200 */
[----:B------:R-:W-:Y:S01]  /*5de0*/  @P4 LOP3.LUT R36, R37, 0x80000000, R44, 0xb8, !PT ;  /* 0x8000000025244812 */ /* 0x000fe200078eb82c */
[C---:B------:R-:W-:Y:S01]  /*5df0*/  FMUL R37, R66.reuse, R66 ;  /* 0x0000004242257220 */ /* 0x040fe20000400000 */
[----:B------:R-:W-:Y:S01]  /*5e00*/  FSETP.GE.AND P4, PT, |R66|, 1.0029599666595458984, PT ;  /* 0x3f8060fe4200780b */ /* 0x000fe20003f86200 */
[----:B---3--:R-:W-:Y:S01]  /*5e10*/  @P5 FADD R39, -R39, 1 ;  /* 0x3f80000027275421 */ /* 0x008fe20000000100 */
[----:B------:R-:W-:Y:S01]  /*5e20*/  FSEL R32, R0, 8.4834944573231041431e-05, P3 ;  /* 0x38b1e96a00207808 */ /* 0x000fe20001800000 */
[----:B------:R-:W-:Y:S01]  /*5e30*/  FADD R36, R36, 1 ;  /* 0x3f80000024247421 */ /* 0x000fe20000000000 */
[----:B------:R-:W-:-:S02]  /*5e40*/  FSEL R42, -R3, -0.00082130916416645050049, P3 ;  /* 0xba574d20032a7808 */ /* 0x000fc40001800100 */
[----:B------:R-:W-:Y:S02]  /*5e50*/  @P5 LOP3.LUT R38, R39, 0x80000000, R46, 0xb8, !PT ;  /* 0x8000000027265812 */ /* 0x000fe400078eb82e */
[----:B------:R-:W-:Y:S01]  /*5e60*/  FSEL R39, |R66|, R37, P4 ;  /* 0x0000002542277208 */ /* 0x000fe20002000200 */
[----:B------:R-:W-:Y:S01]  /*5e70*/  FFMA R32, R5, R32, R42 ;  /* 0x0000002005207223 */ /* 0x000fe2000000002a */
[----:B------:R-:W-:Y:S01]  /*5e80*/  FSEL R44, R0, 8.4834944573231041431e-05, P4 ;  /* 0x38b1e96a002c7808 */ /* 0x000fe20002000000 */
[----:B------:R-:W-:Y:S01]  /*5e90*/  FADD R38, R38, 1 ;  /* 0x3f80000026267421 */ /* 0x000fe20000000000 */
[----:B------:R-:W-:Y:S02]  /*5ea0*/  FSEL R46, -R3, -0.00082130916416645050049, P4 ;  /* 0xba574d20032e7808 */ /* 0x000fe40002000100 */
        /* <DEDUP_REMOVED lines=28> */
[----:B------:R-:W-:Y:S01]  /*6070*/  FSEL R42, R21, 0.12837915122509002686, P4 ;  /* 0x3e0375d3152a7808 */ /* 0x000fe20002000000 */
[----:B------:R-:W-:Y:S01]  /*6080*/  FFMA R44, R39, R46, R44 ;  /* 0x0000002e272c7223 */ /* 0x000fe2000000002c */
[----:B------:R-:W-:Y:S01]  /*6090*/  FSEL R37, -|R64|, R64, P3 ;  /* 0x0000004040257208 */ /* 0x000fe20001800300 */
[----:B------:R-:W-:Y:S01]  /*60a0*/  FFMA R50, R41, R60, R50 ;  /* 0x0000003c29327223 */ /* 0x000fe20000000032 */
[----:B------:R-:W-:Y:S01]  /*60b0*/  FSEL R46, R20, -0.37612664699554443359, P5 ;  /* 0xbec093ac142e7808 */ /* 0x000fe20002800000 */
[----:B------:R-:W-:Y:S01]  /*60c0*/  FFMA R42, R39, R44, R42 ;  /* 0x0000002c272a7223 */ /* 0x000fe2000000002a */
[----:B------:R-:W-:Y:S01]  /*60d0*/  FSEL R39, R21, 0.12837915122509002686, P5 ;  /* 0x3e0375d315277808 */ /* 0x000fe20002800000 */
[----:B------:R-:W-:Y:S01]  /*60e0*/  FFMA R32, R32, R37, R37 ;  /* 0x0000002520207223 */ /* 0x000fe20000000025 */
[----:B------:R-:W-:Y:S01]  /*60f0*/  FSEL R37, -|R66|, R66, P4 ;  /* 0x0000004242257208 */ /* 0x000fe20002000300 */
[C---:B------:R-:W-:Y:S01]  /*6100*/  FFMA R46, R41.reuse, R50, R46 ;  /* 0x00000032292e7223 */ /* 0x040fe2000000002e */
[----:B------:R-:W-:Y:S01]  /*6110*/  FSEL R43, -|R68|, R68, P5 ;  /* 0x00000044442b7208 */ /* 0x000fe20002800300 */
[----:B------:R-:W1:Y:S01]  /*6120*/  @P3 MUFU.EX2 R5, R32 ;  /* 0x0000002000053308 */ /* 0x000e620000000800 */
[----:B------:R-:W-:Y:S01]  /*6130*/  FMUL R60, R54, 0.70710676908493041992 ;  /* 0x3f3504f3363c7820 */ /* 0x000fe20000400000 */
[----:B------:R-:W-:Y:S01]  /*6140*/  FFMA R46, R41, R46, R39 ;  /* 0x0000002e292e7223 */ /* 0x000fe20000000027 */
[----:B------:R-:W-:Y:S01]  /*6150*/  FFMA R37, R42, R37, R37 ;  /* 0x000000252a257223 */ /* 0x000fe20000000025 */
[----:B------:R-:W-:Y:S01]  /*6160*/  FMUL R62, R55, 0.70710676908493041992 ;  /* 0x3f3504f3373e7820 */ /* 0x000fe20000400000 */
[----:B------:R-:W-:Y:S01]  /*6170*/  FMUL R7, R60, R60 ;  /* 0x0000003c3c077220 */ /* 0x000fe20000400000 */
[----:B------:R-:W-:-:S02]  /*6180*/  FFMA R43, R46, R43, R43 ;  /* 0x0000002b2e2b7223 */ /* 0x000fc4000000002b */
[----:B------:R-:W2:Y:S08]  /*6190*/  @P4 MUFU.EX2 R39, R37 ;  /* 0x0000002500274308 */ /* 0x000eb00000000800 */
        /* <DEDUP_REMOVED lines=8> */
[----:B------:R-:W-:Y:S01]  /*6220*/  @P4 LOP3.LUT R37, R39, 0x80000000, R66, 0xb8, !PT ;  /* 0x8000000027254812 */ /* 0x000fe200078eb842 */
[----:B------:R-:W-:Y:S01]  /*6230*/  FMUL R39, R62, R62 ;  /* 0x0000003e3e277220 */ /* 0x000fe20000400000 */
[----:B------:R-:W-:Y:S01]  /*6240*/  FSETP.GE.AND P4, PT, |R60|, 1.0029599666595458984, PT ;  /* 0x3f8060fe3c00780b */ /* 0x000fe20003f86200 */
[----:B---3--:R-:W-:Y:S01]  /*6250*/  @P5 FADD R41, -R41, 1 ;  /* 0x3f80000029295421 */ /* 0x008fe20000000100 */
[----:B------:R-:W-:Y:S01]  /*6260*/  FSEL R34, R0, 8.4834944573231041431e-05, P3 ;  /* 0x38b1e96a00227808 */ /* 0x000fe20001800000 */
[----:B------:R-:W-:Y:S01]  /*6270*/  FADD R37, R37, 1 ;  /* 0x3f80000025257421 */ /* 0x000fe20000000000 */
[----:B------:R-:W-:-:S02]  /*6280*/  FSEL R42, -R3, -0.00082130916416645050049, P3 ;  /* 0xba574d20032a7808 */ /* 0x000fc40001800100 */
[----:B------:R-:W-:Y:S02]  /*6290*/  @P5 LOP3.LUT R43, R41, 0x80000000, R68, 0xb8, !PT ;  /* 0x80000000292b5812 */ /* 0x000fe400078eb844 */
[----:B------:R-:W-:Y:S01]  /*62a0*/  FSETP.GE.AND P5, PT, |R62|, 1.0029599666595458984, PT ;  /* 0x3f8060fe3e00780b */ /* 0x000fe20003fa6200 */
[----:B------:R-:W-:Y:S01]  /*62b0*/  FFMA R34, R5, R34, R42 ;  /* 0x0000002205227223 */ /* 0x000fe2000000002a */
[----:B------:R-:W-:Y:S01]  /*62c0*/  FSEL R7, |R60|, R7, P4 ;  /* 0x000000073c077208 */ /* 0x000fe20002000200 */
[----:B------:R-:W-:Y:S01]  /*62d0*/  FADD R43, R43, 1 ;  /* 0x3f8000002b2b7421 */ /* 0x000fe20000000000 */
[C---:B------:R-:W-:Y:S02]  /*62e0*/  FSEL R44, R0.reuse, 8.4834944573231041431e-05, P4 ;  /* 0x38b1e96a002c7808 */ /* 0x040fe40002000000 */
[----:B------:R-:W-:Y:S02]  /*62f0*/  FSEL R46, -R3, -0.00082130916416645050049, P4 ;  /* 0xba574d20032e7808 */ /* 0x000fe40002000100 */
[----:B------:R-:W-:-:S02]  /*6300*/  FSEL R50, R0, 8.4834944573231041431e-05, P5 ;  /* 0x38b1e96a00327808 */ /* 0x000fc40002800000 */
[----:B------:R-:W-:Y:S01]  /*6310*/  FSEL R0, R12, 0.0052134888246655464172, P3 ;  /* 0x3baad5ea0c007808 */ /* 0x000fe20001800000 */
[----:B------:R-:W-:Y:S01]  /*6320*/  FFMA R44, R7, R44, R46 ;  /* 0x0000002c072c7223 */ /* 0x000fe2000000002e */
[----:B------:R-:W-:Y:S02]  /*6330*/  FSEL R52, -R3, -0.00082130916416645050049, P5 ;  /* 0xba574d2003347808 */ /* 0x000fe40002800100 */
[----:B------:R-:W-:Y:S01]  /*6340*/  FSEL R39, |R62|, R39, P5 ;  /* 0x000000273e277208 */ /* 0x000fe20002800200 */
[----:B------:R-:W-:Y:S01]  /*6350*/  FFMA R0, R5, R34, R0 ;  /* 0x0000002205007223 */ /* 0x000fe20000000000 */
[C---:B------:R-:W-:Y:S02]  /*6360*/  FSEL R42, R12.reuse, 0.0052134888246655464172, P4 ;  /* 0x3baad5ea0c2a7808 */ /* 0x040fe40002000000 */
[----:B------:R-:W-:Y:S01]  /*6370*/  FSEL R46, R12, 0.0052134888246655464172, P5 ;  /* 0x3baad5ea0c2e7808 */ /* 0x000fe20002800000 */
[----:B------:R-:W-:Y:S01]  /*6380*/  FFMA R50, R39, R50, R52 ;  /* 0x0000003227327223 */ /* 0x000fe20000000034 */
[C---:B------:R-:W-:Y:S01]  /*6390*/  FSEL R12, -R14.reuse, -0.026868773624300956726, P3 ;  /* 0xbcdc1be70e0c7808 */ /* 0x040fe20001800100 */
[----:B------:R-:W-:Y:S01]  /*63a0*/  FFMA R42, R7, R44, R42 ;  /* 0x0000002c072a7223 */ /* 0x000fe2000000002a */
[C---:B------:R-:W-:Y:S01]  /*63b0*/  FSEL R34, -R14.reuse, -0.026868773624300956726, P4 ;  /* 0xbcdc1be70e227808 */ /* 0x040fe20002000100 */
[----:B------:R-:W-:Y:S01]  /*63c0*/  FFMA R46, R39, R50, R46 ;  /* 0x00000032272e7223 */ /* 0x000fe2000000002e */
[----:B------:R-:W-:Y:S01]  /*63d0*/  FSEL R50, -R14, -0.026868773624300956726, P5 ;  /* 0xbcdc1be70e327808 */ /* 0x000fe20002800100 */
[----:B------:R-:W-:Y:S01]  /*63e0*/  FFMA R0, R5, R0, R12 ;  /* 0x0000000005007223 */ /* 0x000fe2000000000c */
[----:B------:R-:W-:Y:S01]  /*63f0*/  FSEL R12, R15, 0.11284004896879196167, P3 ;  /* 0x3de718af0f0c7808 */ /* 0x000fe20001800000 */
[----:B------:R-:W-:Y:S01]  /*6400*/  FFMA R34, R7, R42, R34 ;  /* 0x0000002a07227223 */ /* 0x000fe20000000022 */
[----:B------:R-:W-:Y:S01]  /*6410*/  FSEL R14, R20, -0.37612664699554443359, P3 ;  /* 0xbec093ac140e7808 */ /* 0x000fe20001800000 */
[----:B------:R-:W-:Y:S01]  /*6420*/  FFMA R46, R39, R46, R50 ;  /* 0x0000002e272e7223 */ /* 0x000fe20000000032 */
[----:B------:R-:W-:Y:S01]  /*6430*/  FSEL R44, R15, 0.11284004896879196167, P4 ;  /* 0x3de718af0f2c7808 */ /* 0x000fe20002000000 */
[----:B------:R-:W-:Y:S01]  /*6440*/  FFMA R0, R5, R0, R12 ;  /* 0x0000000005007223 */ /* 0x000fe2000000000c */
[----:B------:R-:W-:-:S02]  /*6450*/  FSEL R12, R21, 0.12837915122509002686, P3 ;  /* 0x3e0375d3150c7808 */ /* 0x000fc40001800000 */
[----:B------:R-:W-:Y:S01]  /*6460*/  FSEL R3, -|R49|, R49, P3 ;  /* 0x0000003131037208 */ /* 0x000fe20001800300 */
[----:B------:R-:W-:Y:S01]  /*6470*/  FFMA R0, R5, R0, R14 ;  /* 0x0000000005007223 */ /* 0x000fe2000000000e */
[C---:B------:R-:W-:Y:S01]  /*6480*/  FSEL R14, R20.reuse, -0.37612664699554443359, P4 ;  /* 0xbec093ac140e7808 */ /* 0x040fe20002000000 */
[----:B------:R-:W-:Y:S01]  /*6490*/  FFMA R34, R7, R34, R44 ;  /* 0x0000002207227223 */ /* 0x000fe2000000002c */
[----:B------:R-:W-:Y:S01]  /*64a0*/  FSEL R42, R21, 0.12837915122509002686, P4 ;  /* 0x3e0375d3152a7808 */ /* 0x000fe20002000000 */
[----:B------:R-:W-:Y:S01]  /*64b0*/  FFMA R0, R5, R0, R12 ;  /* 0x0000000005007223 */ /* 0x000fe2000000000c */
[----:B------:R-:W-:Y:S01]  /*64c0*/  FSEL R44, R15, 0.11284004896879196167, P5 ;  /* 0x3de718af0f2c7808 */ /* 0x000fe20002800000 */
[C---:B------:R-:W-:Y:S01]  /*64d0*/  FFMA R14, R7.reuse, R34, R14 ;  /* 0x00000022070e7223 */ /* 0x040fe2000000000e */
[----:B------:R-:W-:Y:S01]  /*64e0*/  FSEL R20, R20, -0.37612664699554443359, P5 ;  /* 0xbec093ac14147808 */ /* 0x000fe20002800000 */
[----:B------:R-:W-:Y:S01]  /*64f0*/  FFMA R12, R0, R3, R3 ;  /* 0x00000003000c7223 */ /* 0x000fe20000000003 */
[----:B------:R-:W-:Y:S01]  /*6500*/  FSEL R3, -|R60|, R60, P4 ;  /* 0x0000003c3c037208 */ /* 0x000fe20002000300 */
[----:B------:R-:W-:Y:S01]  /*6510*/  FFMA R14, R7, R14, R42 ;  /* 0x0000000e070e7223 */ /* 0x000fe2000000002a */
[----:B------:R-:W-:Y:S01]  /*6520*/  FFMA R44, R39, R46, R44 ;  /* 0x0000002e272c7223 */ /* 0x000fe2000000002c */
[----:B------:R-:W-:Y:S01]  /*6530*/  FSEL R21, R21, 0.12837915122509002686, P5 ;  /* 0x3e0375d315157808 */ /* 0x000fe20002800000 */
[----:B------:R-:W1:Y:S01]  /*6540*/  @P3 MUFU.EX2 R0, R12 ;  /* 0x0000000c00003308 */ /* 0x000e620000000800 */
[----:B------:R-:W-:Y:S01]  /*6550*/  FFMA R14, R14, R3, R3 ;  /* 0x000000030e0e7223 */ /* 0x000fe20000000003 */
[----:B------:R-:W-:Y:S01]  /*6560*/  FFMA R20, R39, R44, R20 ;  /* 0x0000002c27147223 */ /* 0x000fe20000000014 */
[----:B------:R-:W-:Y:S01]  /*6570*/  FSEL R5, -|R62|, R62, P5 ;  /* 0x0000003e3e057208 */ /* 0x000fe20002800300 */
[----:B------:R-:W-:Y:S01]  /*6580*/  FMUL R7, R72, 0.5 ;  /* 0x3f00000048077820 */ /* 0x000fe20000400000 */
[----:B------:R-:W-:-:S02]  /*6590*/  IMAD.U32 R34, RZ, RZ, UR9 ;  /* 0x00000009ff227e24 */ /* 0x000fc4000f8e00ff */
[----:B------:R-:W-:Y:S01]  /*65a0*/  FFMA R20, R39, R20, R21 ;  /* 0x0000001427147223 */ /* 0x000fe20000000015 */
[----:B------:R-:W2:Y:S01]  /*65b0*/  @P4 MUFU.EX2 R3, R14 ;  /* 0x0000000e00034308 */ /* 0x000ea20000000800 */
[----:B------:R-:W-:Y:S02]  /*65c0*/  FMUL R32, R32, R7 ;  /* 0x0000000720207220 */ /* 0x000fe40000400000 */
[----:B------:R-:W-:Y:S01]  /*65d0*/  FFMA R20, R20, R5, R5 ;  /* 0x0000000514147223 */ /* 0x000fe20000000005 */
[----:B------:R-:W-:Y:S02]  /*65e0*/  IMAD R35, R34, 0x1000, R35 ;  /* 0x0000100022237824 */ /* 0x000fe400078e0223 */
[----:B------:R-:W-:Y:S02]  /*65f0*/  FMUL R7, R55, 0.5 ;  /* 0x3f00000037077820 */ /* 0x000fe40000400000 */
[----:B------:R-:W3:Y:S01]  /*6600*/  @P5 MUFU.EX2 R5, R20 ;  /* 0x0000001400055308 */ /* 0x000ee20000000800 */
[----:B-1----:R-:W-:Y:S01]  /*6610*/  @P3 FADD R0, -R0, 1 ;  /* 0x3f80000000003421 */ /* 0x002fe20000000100 */
[----:B------:R-:W-:-:S04]  /*6620*/  LEA R35, R35, UR51, 0x1 ;  /* 0x0000003323237c11 */ /* 0x000fc8000f8e08ff */
[----:B------:R-:W-:Y:S01]  /*6630*/  @P3 LOP3.LUT R12, R0, 0x80000000, R49, 0xb8, !PT ;  /* 0x80000000000c3812 */ /* 0x000fe200078eb831 */
[----:B------:R-:W-:Y:S01]  /*6640*/  FMUL R0, R23, 0.5 ;  /* 0x3f00000017007820 */ /* 0x000fe20000400000 */
[----:B------:R-:W-:Y:S01]  /*6650*/  IADD3 R24, R24, 0x200, R35 ;  /* 0x0000020018187810 */ /* 0x000fe20007ffe023 */
[----:B--2---:R-:W-:Y:S02]  /*6660*/  @P4 FADD R3, -R3, 1 ;  /* 0x3f80000003034421 */ /* 0x004fe40000000100 */
[----:B------:R-:W-:Y:S01]  /*6670*/  FMUL R27, R27, R0 ;  /* 0x000000001b1b7220 */ /* 0x000fe20000400000 */
[----:B------:R-:W-:Y:S01]  /*6680*/  FMUL R0, R9, 0.5 ;  /* 0x3f00000009007820 */ /* 0x000fe20000400000 */
[----:B------:R-:W-:Y:S01]  /*6690*/  FADD R12, R12, 1 ;  /* 0x3f8000000c0c7421 */ /* 0x000fe20000000000 */
[----:B------:R-:W-:Y:S01]  /*66a0*/  @P4 LOP3.LUT R14, R3, 0x80000000, R60, 0xb8, !PT ;  /* 0x80000000030e4812 */ /* 0x000fe200078eb83c */
[----:B------:R-:W-:Y:S01]  /*66b0*/  FMUL R3, R26, 0.5 ;  /* 0x3f0000001a037820 */ /* 0x000fe20000400000 */
[----:B------:R-:W-:Y:S01]  /*66c0*/  FMUL R29, R29, R0 ;  /* 0x000000001d1d7220 */ /* 0x000fe20000400000 */
[----:B---3--:R-:W-:Y:S01]  /*66d0*/  @P5 FADD R5, -R5, 1 ;  /* 0x3f80000005055421 */ /* 0x008fe20000000100 */
[----:B------:R-:W-:Y:S01]  /*66e0*/  FMUL R0, R51, 0.5 ;  /* 0x3f00000033007820 */ /* 0x000fe20000400000 */
[----:B------:R-:W-:Y:S01]  /*66f0*/  FMUL R28, R28, R3 ;  /* 0x000000031c1c7220 */ /* 0x000fe20000400000 */
[----:B------:R-:W-:Y:S01]  /*6700*/  FMUL R3, R10, 0.5 ;  /* 0x3f0000000a037820 */ /* 0x000fe20000400000 */
[----:B------:R-:W-:Y:S01]  /*6710*/  FMUL R26, R25, R8 ;  /* 0x00000008191a7220 */ /* 0x000fe20000400000 */
[----:B------:R-:W-:Y:S01]  /*6720*/  @P5 LOP3.LUT R20, R5, 0x80000000, R62, 0xb8, !PT ;  /* 0x8000000005145812 */ /* 0x000fe200078eb83e */
[----:B------:R-:W-:Y:S01]  /*6730*/  FMUL R5, R4, 0.5 ;  /* 0x3f00000004057820 */ /* 0x000fe20000400000 */
[----:B------:R-:W-:Y:S01]  /*6740*/  FMUL R30, R30, R3 ;  /* 0x000000031e1e7220 */ /* 0x000fe20000400000 */
[----:B------:R-:W-:Y:S01]  /*6750*/  FMUL R3, R48, 0.5 ;  /* 0x3f00000030037820 */ /* 0x000fe20000400000 */
[----:B------:R-:W-:Y:S01]  /*6760*/  FMUL R8, R11, 0.5 ;  /* 0x3f0000000b087820 */ /* 0x000fe20000400000 */
[----:B------:R-:W-:Y:S01]  /*6770*/  FMUL R10, R47, 0.5 ;  /* 0x3f0000002f0a7820 */ /* 0x000fe20000400000 */
[----:B------:R-:W-:Y:S01]  /*6780*/  FMUL R15, R38, R5 ;  /* 0x00000005260f7220 */ /* 0x000fe20000400000 */
[----:B------:R-:W-:Y:S01]  /*6790*/  FMUL R36, R36, R3 ;  /* 0x0000000324247220 */ /* 0x000fe20000400000 */
[----:B------:R-:W-:Y:S01]  /*67a0*/  FMUL R37, R37, R0 ;  /* 0x0000000025257220 */ /* 0x000fe20000400000 */
[----:B------:R-:W-:Y:S01]  /*67b0*/  FMUL R0, R45, 0.5 ;  /* 0x3f0000002d007820 */ /* 0x000fe20000400000 */
[----:B------:R-:W-:Y:S01]  /*67c0*/  FMUL R3, R53, 0.5 ;  /* 0x3f00000035037820 */ /* 0x000fe20000400000 */
[----:B------:R-:W-:Y:S01]  /*67d0*/  FMUL R5, R54, 0.5 ;  /* 0x3f00000036057820 */ /* 0x000fe20000400000 */
[----:B------:R-:W-:Y:S01]  /*67e0*/  FADD R14, R14, 1 ;  /* 0x3f8000000e0e7421 */ /* 0x000fe20000000000 */
[----:B------:R-:W-:Y:S01]  /*67f0*/  FADD R20, R20, 1 ;  /* 0x3f80000014147421 */ /* 0x000fe20000000000 */
[----:B------:R-:W-:Y:S01]  /*6800*/  FMUL R11, R31, R8 ;  /* 0x000000081f0b7220 */ /* 0x000fe20000400000 */
[----:B------:R-:W-:Y:S01]  /*6810*/  FMUL R34, R33, R10 ;  /* 0x0000000a21227220 */ /* 0x000fe20000400000 */
[----:B------:R-:W-:Y:S01]  /*6820*/  FMUL R0, R43, R0 ;  /* 0x000000002b007220 */ /* 0x000fe20000400000 */
[----:B------:R-:W-:Y:S01]  /*6830*/  FMUL R3, R12, R3 ;  /* 0x000000030c037220 */ /* 0x000fe20000400000 */
[----:B------:R-:W-:Y:S01]  /*6840*/  FMUL R4, R14, R5 ;  /* 0x000000050e047220 */ /* 0x000fe20000400000 */
[----:B------:R-:W-:Y:S01]  /*6850*/  FMUL R7, R20, R7 ;  /* 0x0000000714077220 */ /* 0x000fe20000400000 */
[----:B------:R-:W-:-:S02]  /*6860*/  F2FP.BF16.F32.PACK_AB R8, R26, R13 ;  /* 0x0000000d1a08723e */ /* 0x000fc400000010ff */
[----:B------:R-:W-:Y:S02]  /*6870*/  F2FP.BF16.F32.PACK_AB R9, R28, R27 ;  /* 0x0000001b1c09723e */ /* 0x000fe400000010ff */
[----:B------:R-:W-:Y:S02]  /*6880*/  F2FP.BF16.F32.PACK_AB R10, R30, R29 ;  /* 0x0000001d1e0a723e */ /* 0x000fe400000010ff */
[----:B------:R-:W-:Y:S02]  /*6890*/  F2FP.BF16.F32.PACK_AB R11, R34, R11 ;  /* 0x0000000b220b723e */ /* 0x000fe400000010ff */
[----:B------:R-:W-:Y:S02]  /*68a0*/  F2FP.BF16.F32.PACK_AB R12, R15, R36 ;  /* 0x000000240f0c723e */ /* 0x000fe400000010ff */
[----:B------:R-:W-:Y:S01]  /*68b0*/  F2FP.BF16.F32.PACK_AB R13, R37, R32 ;  /* 0x00000020250d723e */ /* 0x000fe200000010ff */
[----:B------:R1:W-:Y:S01]  /*68c0*/  STSM.16.M88.4 [R35+0x200], R8 ;  /* 0x0002000823007844 */ /* 0x0003e20000000200 */
[----:B------:R-:W-:-:S02]  /*68d0*/  F2FP.BF16.F32.PACK_AB R14, R3, R0 ;  /* 0x00000000030e723e */ /* 0x000fc400000010ff */
[----:B------:R-:W-:-:S05]  /*68e0*/  F2FP.BF16.F32.PACK_AB R15, R7, R4 ;  /* 0x00000004070f723e */ /* 0x000fca00000010ff */
        /* <DEDUP_REMOVED lines=12> */
[----:B------:R-:W-:Y:S02]  /*69b0*/  UIADD3 UR4, UR4, 0x200, URZ ;  /* 0x0000020004047890 */ /* 0x000fe4000fffe03f */
[----:B------:R-:W-:Y:S01]  /*69c0*/  UIADD3.X UR11, URZ, UR55, URZ, UP0, !UPT ;  /* 0x000000373f0b7290 */ /* 0x000fe200087fe43f */
[----:B------:R-:W-:Y:S01]  /*69d0*/  UMOV UR6, UR46 ;  /* 0x0000002e00067c82 */ /* 0x000fe20008000000 */
[----:B------:R-:W-:-:S07]  /*69e0*/  UMOV UR7, UR47 ;  /* 0x0000002f00077c82 */ /* 0x000fce0008000000 */
[----:B------:R2:W-:Y:S01]  /*69f0*/  UTMASTG.3D [UR4], [UR10] ;  /* 0x000000040a0073b5 */ /* 0x0005e20008010000 */
[----:B------:R0:W-:Y:S01]  /*6a00*/  UTMACMDFLUSH ;  /* 0x00000000000079b7 */ /* 0x0001e20000000000 */
[----:B--2---:R-:W-:-:S04]  /*6a10*/  DEPBAR.LE SB0, 0x1 ;  /* 0x000080400000791a */ /* 0x004fc80000000000 */
.L_x_66:
[----:B------:R-:W-:Y:S05]  /*6a20*/  BSYNC B0 ;  /* 0x0000000000007941 */ /* 0x000fea0003800000 */
.L_x_65:
[----:B------:R-:W-:Y:S06]  /*6a30*/  BAR.SYNC.DEFER_BLOCKING 0x1, 0x100 ;  /* 0x0044000000007b1d */ /* 0x000fec0000010000 */
[----:B------:R-:W-:Y:S04]  /*6a40*/  BSSY B0, `(.L_x_67) ;  /* 0x0000009000007945 */ /* 0x000fe80003800000 */
[----:B------:R-:W-:Y:S05]  /*6a50*/  @P0 BRA `(.L_x_68) ;  /* 0x00000000001c0947 */ /* 0x000fea0003800000 */
[----:B------:R-:W-:-:S13]  /*6a60*/  ISETP.NE.AND P0, PT, R82, 0x3, PT ;  /* 0x000000035200780c */ /* 0x000fda0003f05270 */
[----:B------:R-:W-:Y:S05]  /*6a70*/  @!P0 BRA `(.L_x_69) ;  /* 0x0000000000048947 */ /* 0x000fea0003800000 */
[----:B------:R-:W-:Y:S01]  /*6a80*/  BPT.TRAP 0x1 ;  /* 0x000000040000795c */ /* 0x000fe20000300000 */
.L_x_69:
[----:B------:R-:W-:-:S04]  /*6a90*/  ULEA UR4, UR38, UR51, 0x3 ;  /* 0x0000003326047291 */ /* 0x000fc8000f8e183f */
[----:B------:R-:W-:-:S04]  /*6aa0*/  UIADD3 UR4, UR4, 0x98, URZ ;  /* 0x0000009804047890 */ /* 0x000fc8000fffe03f */
[----:B------:R-:W-:-:S09]  /*6ab0*/  UPRMT UR4, UR50, 0x654, UR4 ;  /* 0x0000065432047896 */ /* 0x000fd20008000004 */
[----:B------:R-:W-:Y:S03]  /*6ac0*/  SYNCS.ARRIVE.TRANS64.RED.A1T0 RZ, [UR4], RZ ;  /* 0x000000ffffff79a7 */ /* 0x000fe60008100404 */
.L_x_68:
[----:B------:R-:W-:Y:S05]  /*6ad0*/  BSYNC B0 ;  /* 0x0000000000007941 */ /* 0x000fea0003800000 */
.L_x_67:
[----:B------:R-:W-:Y:S01]  /*6ae0*/  IADD3 R16, P0, R16, UR36, RZ ;  /* 0x0000002410107c10 */ /* 0x000fe2000ff1e0ff */
[----:B------:R-:W-:Y:S01]  /*6af0*/  ULDC.64 UR4, c[0x0][0x8f8] ;  /* 0x00023e0000047ab9 */ /* 0x000fe20000000a00 */
[----:B------:R-:W-:Y:S01]  /*6b00*/  UIADD3 UR38, UR38, 0x1, URZ ;  /* 0x0000000126267890 */ /* 0x000fe2000fffe03f */
[----:B------:R-:W-:Y:S01]  /*6b10*/  PRMT R0, RZ, 0x7610, R0 ;  /* 0x00007610ff007816 */ /* 0x000fe20000000000 */
[----:B------:R-:W-:Y:S01]  /*6b20*/  UMOV UR47, 0xffffffff ;  /* 0xffffffff002f7882 */ /* 0x000fe20000000000 */
[----:B------:R-:W-:Y:S01]  /*6b30*/  IADD3.X R17, R17, UR41, RZ, P0, !PT ;  /* 0x0000002911117c10 */ /* 0x000fe200087fe4ff */
[----:B------:R-:W-:Y:S01]  /*6b40*/  UISETP.NE.AND UP0, UPT, UR38, 0x3, UPT ;  /* 0x000000032600788c */ /* 0x000fe2000bf05270 */
[----:B------:R-:W-:Y:S01]  /*6b50*/  ISETP.GE.U32.AND P0, PT, R16, UR4, PT ;  /* 0x0000000410007c0c */ /* 0x000fe2000bf06070 */
[----:B------:R-:W-:Y:S02]  /*6b60*/  IMAD.MOV.U32 R23, RZ, RZ, -0x1 ;  /* 0xffffffffff177424 */ /* 0x000fe400078e00ff */
[----:B------:R-:W-:Y:S01]  /*6b70*/  USEL UR38, UR38, URZ, UP0 ;  /* 0x0000003f26267287 */ /* 0x000fe20008000000 */
[----:B------:R-:W-:Y:S01]  /*6b80*/  ISETP.GE.U32.AND.EX P0, PT, R17, UR5, PT, P0 ;  /* 0x0000000511007c0c */ /* 0x000fe2000bf06100 */
[----:B------:R-:W-:-:S12]  /*6b90*/  IMAD.MOV.U32 R60, RZ, RZ, -0x1 ;  /* 0xffffffffff3c7424 */ /* 0x000fd800078e00ff */
[----:B------:R-:W-:Y:S05]  /*6ba0*/  @P0 BRA `(.L_x_70) ;  /* 0x0000000400680947 */ /* 0x000fea0003800000 */
[----:B------:R-:W2:Y:S01]  /*6bb0*/  S2R R23, SR_CTAID.X ;  /* 0x0000000000177919 */ /* 0x000ea20000002500 */
[----:B-1----:R-:W1:Y:S01]  /*6bc0*/  LDC.64 R12, c[0x0][0x8d0] ;  /* 0x00023400ff0c7b82 */ /* 0x002e620000000a00 */
[----:B------:R-:W-:Y:S01]  /*6bd0*/  ULDC UR4, c[0x0][0x150] ;  /* 0x0000540000047ab9 */ /* 0x000fe20000000800 */
[----:B------:R-:W-:Y:S01]  /*6be0*/  IMAD.MOV.U32 R10, RZ, RZ, R16 ;  /* 0x000000ffff0a7224 */ /* 0x000fe200078e0010 */
[----:B------:R-:W3:Y:S01]  /*6bf0*/  S2R R25, SR_CTAID.Y ;  /* 0x0000000000197919 */ /* 0x000ee20000002600 */
[----:B------:R-:W-:-:S04]  /*6c00*/  IMAD.MOV.U32 R11, RZ, RZ, R17 ;  /* 0x000000ffff0b7224 */ /* 0x000fc800078e0011 */
[----:B------:R-:W4:Y:S08]  /*6c10*/  LDC R26, c[0x0][0x144] ;  /* 0x00005100ff1a7b82 */ /* 0x000f300000000800 */
[----:B------:R-:W3:Y:S08]  /*6c20*/  LDC R0, c[0x0][0x8d8] ;  /* 0x00023600ff007b82 */ /* 0x000ef00000000800 */
[----:B------:R-:W3:Y:S01]  /*6c30*/  LDC.64 R14, c[0x0][0x8c8] ;  /* 0x00023200ff0e7b82 */ /* 0x000ee20000000a00 */
[----:B-1----:R-:W-:-:S04]  /*6c40*/  ISETP.NE.U32.AND P0, PT, R12, RZ, PT ;  /* 0x000000ff0c00720c */ /* 0x002fc80003f05070 */
[----:B------:R-:W-:Y:S02]  /*6c50*/  ISETP.NE.AND.EX P0, PT, R13, RZ, PT, P0 ;  /* 0x000000ff0d00720c */ /* 0x000fe40003f05300 */
[----:B--2---:R-:W-:-:S05]  /*6c60*/  I2FP.F32.U32 R3, R23 ;  /* 0x0000001700037245 */ /* 0x004fca0000201000 */
[----:B------:R-:W-:-:S04]  /*6c70*/  FMUL R3, R3, UR4 ;  /* 0x0000000403037c20 */ /* 0x000fc80008400000 */
[----:B------:R1:W2:Y:S02]  /*6c80*/  F2I.U32.TRUNC.NTZ R24, R3 ;  /* 0x0000000300187305 */ /* 0x0002a4000020f000 */
[----:B----4-:R-:W-:Y:S05]  /*6c90*/  @!P0 BRA `(.L_x_71) ;  /* 0x0000000000288947 */ /* 0x010fea0003800000 */
[----:B-1----:R-:W1:Y:S02]  /*6ca0*/  LDC R3, c[0x0][0x8dc] ;  /* 0x00023700ff037b82 */ /* 0x002e640000000800 */
        /* <DEDUP_REMOVED lines=9> */
.L_x_71:
[-CC-:B---3--:R-:W-:Y:S01]  /*6d40*/  SHF.R.U64 R32, R10, R0.reuse, R11.reuse ;  /* 0x000000000a207219 */ /* 0x188fe2000000120b */
[----:B------:R-:W3:Y:S01]  /*6d50*/  LDC.64 R20, c[0x0][0x8e8] ;  /* 0x00023a00ff147b82 */ /* 0x000ee20000000a00 */
[----:B------:R-:W-:Y:S01]  /*6d60*/  SHF.R.U32.HI R0, RZ, R0, R11 ;  /* 0x00000000ff007219 */ /* 0x000fe2000001160b */
[----:B--2---:R-:W-:Y:S01]  /*6d70*/  IMAD.MOV R24, RZ, RZ, -R24 ;  /* 0x000000ffff187224 */ /* 0x004fe200078e0a18 */
[----:B-1----:R-:W-:Y:S01]  /*6d80*/  IADD3 R3, P0, RZ, -R32, RZ ;  /* 0x80000020ff037210 */ /* 0x002fe20007f1e0ff */
[----:B------:R-:W-:Y:S02]  /*6d90*/  ULDC UR4, c[0x0][0x154] ;  /* 0x0000550000047ab9 */ /* 0x000fe40000000800 */
[----:B------:R-:W-:Y:S02]  /*6da0*/  IMAD R28, R26, R24, R23 ;  /* 0x000000181a1c7224 */ /* 0x000fe400078e0217 */
[----:B------:R-:W1:Y:S01]  /*6db0*/  LDC R8, c[0x0][0x8c0] ;  /* 0x00023000ff087b82 */ /* 0x000e620000000800 */
[----:B------:R-:W-:-:S04]  /*6dc0*/  IMAD.X R5, RZ, RZ, ~R0, P0 ;  /* 0x000000ffff057224 */ /* 0x000fc800000e0e00 */
[-C--:B------:R-:W-:Y:S02]  /*6dd0*/  IMAD R0, R5, R14.reuse, RZ ;  /* 0x0000000e05007224 */ /* 0x080fe400078e02ff */
[C---:B------:R-:W-:Y:S01]  /*6de0*/  IMAD.WIDE.U32 R4, R3.reuse, R14, R16 ;  /* 0x0000000e03047225 */ /* 0x040fe200078e0010 */
[----:B------:R-:W2:Y:S03]  /*6df0*/  LDC R9, c[0x0][0x8b0] ;  /* 0x00022c00ff097b82 */ /* 0x000ea60000000800 */
[----:B------:R-:W-:-:S04]  /*6e00*/  IMAD R3, R3, R15, R0 ;  /* 0x0000000f03037224 */ /* 0x000fc800078e0200 */
[----:B------:R-:W-:Y:S01]  /*6e10*/  IMAD.IADD R3, R5, 0x1, R3 ;  /* 0x0000000105037824 */ /* 0x000fe200078e0203 */
[----:B------:R-:W4:Y:S01]  /*6e20*/  LDC R10, c[0x0][0x900] ;  /* 0x00024000ff0a7b82 */ /* 0x000f220000000800 */
[----:B------:R-:W-:Y:S02]  /*6e30*/  I2FP.F32.U32 R5, R25 ;  /* 0x0000001900057245 */ /* 0x000fe40000201000 */
[----:B---3--:R-:W-:-:S03]  /*6e40*/  ISETP.NE.U32.AND P0, PT, R20, RZ, PT ;  /* 0x000000ff1400720c */ /* 0x008fc60003f05070 */
[----:B------:R-:W-:Y:S01]  /*6e50*/  FMUL R7, R5, UR4 ;  /* 0x0000000405077c20 */ /* 0x000fe20008400000 */
[----:B------:R-:W-:Y:S01]  /*6e60*/  ISETP.NE.AND.EX P0, PT, R21, RZ, PT, P0 ;  /* 0x000000ff1500720c */ /* 0x000fe20003f05300 */
[----:B------:R-:W3:Y:S01]  /*6e70*/  LDC R24, c[0x0][0x148] ;  /* 0x00005200ff187b82 */ /* 0x000ee20000000800 */
[-CC-:B-1----:R-:W-:Y:S01]  /*6e80*/  SHF.R.U64 R13, R4, R8.reuse, R3.reuse ;  /* 0x00000008040d7219 */ /* 0x182fe20000001203 */
[----:B------:R1:W1:Y:S01]  /*6e90*/  F2I.U32.TRUNC.NTZ R15, R7 ;  /* 0x00000007000f7305 */ /* 0x000262000020f000 */
[----:B------:R-:W-:Y:S01]  /*6ea0*/  SHF.R.U32.HI R0, RZ, R8, R3 ;  /* 0x00000008ff007219 */ /* 0x000fe20000011603 */
[----:B------:R-:W-:-:S04]  /*6eb0*/  IMAD.MOV.U32 R5, RZ, RZ, -0x1 ;  /* 0xffffffffff057424 */ /* 0x000fc800078e00ff */
[----:B------:R-:W1:Y:S01]  /*6ec0*/  LDC R26, c[0x0][0x8a8] ;  /* 0x00022a00ff1a7b82 */ /* 0x000e620000000800 */
[-CC-:B--2---:R-:W-:Y:S02]  /*6ed0*/  SHF.R.U64 R12, R13, R9.reuse, R0.reuse ;  /* 0x000000090d0c7219 */ /* 0x184fe40000001200 */
[----:B------:R-:W-:Y:S01]  /*6ee0*/  SHF.R.U32.HI R3, RZ, R9, R0 ;  /* 0x00000009ff037219 */ /* 0x000fe20000011600 */
[----:B------:R-:W-:-:S04]  /*6ef0*/  IMAD.MOV.U32 R9, RZ, RZ, 0x1 ;  /* 0x00000001ff097424 */ /* 0x000fc800078e00ff */
[----:B------:R-:W2:Y:S01]  /*6f00*/  LDC R27, c[0x0][0x8f0] ;  /* 0x00023c00ff1b7b82 */ /* 0x000ea20000000800 */
[-CC-:B----4-:R-:W-:Y:S02]  /*6f10*/  SHF.R.U64 R14, R12, R10.reuse, R3.reuse ;  /* 0x0000000a0c0e7219 */ /* 0x190fe40000001203 */
[-C--:B------:R-:W-:Y:S02]  /*6f20*/  SHF.L.U32 R0, R5, R10.reuse, RZ ;  /* 0x0000000a05007219 */ /* 0x080fe400000006ff */
[-C--:B------:R-:W-:Y:S01]  /*6f30*/  SHF.R.U32.HI R5, RZ, R10.reuse, R3 ;  /* 0x0000000aff057219 */ /* 0x080fe20000011603 */
[----:B------:R-:W-:Y:S01]  /*6f40*/  IMAD.MOV.U32 R4, RZ, RZ, R14 ;  /* 0x000000ffff047224 */ /* 0x000fe200078e000e */
[----:B------:R-:W-:Y:S01]  /*6f50*/  SHF.L.U32 R30, R9, R10, RZ ;  /* 0x0000000a091e7219 */ /* 0x000fe200000006ff */
[----:B------:R-:W4:Y:S01]  /*6f60*/  LDC R29, c[0x0][0x8e0] ;  /* 0x00023800ff1d7b82 */ /* 0x000f220000000800 */
[----:B------:R-:W-:-:S07]  /*6f70*/  LOP3.LUT R23, RZ, R0, RZ, 0x33, !PT ;  /* 0x00000000ff177212 */ /* 0x000fce00078e33ff */
[----:B------:R-:W1:Y:S01]  /*6f80*/  LDC R31, c[0x0][0x8b8] ;  /* 0x00022e00ff1f7b82 */ /* 0x000e620000000800 */
[----:B------:R-:W-:Y:S05]  /*6f90*/  @!P0 BRA `(.L_x_72) ;  /* 0x0000000000288947 */ /* 0x000fea0003800000 */
[----:B------:R-:W5:Y:S02]  /*6fa0*/  LDC R3, c[0x0][0x8f4] ;  /* 0x00023d00ff037b82 */ /* 0x000f640000000800 */
[----:B-----5:R-:W-:-:S05]  /*6fb0*/  IADD3 R3, P0, R14, R3, RZ ;  /* 0x000000030e037210 */ /* 0x020fca0007f1e0ff */
[----:B-1----:R-:W-:-:S04]  /*6fc0*/  IMAD.X R7, RZ, RZ, R5, P0 ;  /* 0x000000ffff077224 */ /* 0x002fc800000e0605 */
[----:B------:R-:W-:-:S04]  /*6fd0*/  IMAD.WIDE.U32 R4, R7, R20, RZ ;  /* 0x0000001407047225 */ /* 0x000fc800078e00ff */
[----:B------:R-:W-:-:S04]  /*6fe0*/  IMAD.WIDE.U32 R8, P0, R3, R21, R4 ;  /* 0x0000001503087225 */ /* 0x000fc80007800004 */
[----:B------:R-:W-:Y:S01]  /*6ff0*/  IMAD.WIDE.U32 R4, R3, R20, RZ ;  /* 0x0000001403047225 */ /* 0x000fe200078e00ff */
[----:B------:R-:W-:-:S03]  /*7000*/  IADD3.X R11, RZ, RZ, RZ, P0, !PT ;  /* 0x000000ffff0b7210 */ /* 0x000fc600007fe4ff */
[----:B------:R-:W-:Y:S01]  /*7010*/  IMAD.MOV.U32 R10, RZ, RZ, R9 ;  /* 0x000000ffff0a7224 */ /* 0x000fe200078e0009 */
[----:B------:R-:W-:-:S05]  /*7020*/  IADD3 RZ, P0, R5, R8, RZ ;  /* 0x0000000805ff7210 */ /* 0x000fca0007f1e0ff */
[----:B------:R-:W-:-:S08]  /*7030*/  IMAD.WIDE.U32.X R4, R7, R21, R10, P0 ;  /* 0x0000001507047225 */ /* 0x000fd000000e040a */
.L_x_72:
[----:B------:R-:W-:Y:S01]  /*7040*/  ISETP.NE.AND P0, PT, R2, 0x1, PT ;  /* 0x000000010200780c */ /* 0x000fe20003f05270 */
[----:B-1----:R-:W-:Y:S01]  /*7050*/  IMAD.MOV R15, RZ, RZ, -R15 ;  /* 0x000000ffff0f7224 */ /* 0x002fe200078e0a0f */
[----:B--2---:R-:W-:Y:S01]  /*7060*/  SHF.R.U64 R0, R4, R27, R5 ;  /* 0x0000001b04007219 */ /* 0x004fe20000001205 */
[----:B------:R-:W-:Y:S01]  /*7070*/  VIADD R4, R26, 0xffffffff ;  /* 0xffffffff1a047836 */ /* 0x000fe20000000000 */
[----:B------:R-:W-:Y:S02]  /*7080*/  LOP3.LUT R23, R12, R23, RZ, 0xc0, !PT ;  /* 0x000000170c177212 */ /* 0x000fe400078ec0ff */
[----:B------:R-:W-:Y:S01]  /*7090*/  R2UR UR47, R32 ;  /* 0x00000000202f72ca */ /* 0x000fe200000e0000 */
[----:B------:R-:W-:Y:S01]  /*70a0*/  IMAD.MOV R3, RZ, RZ, -R0 ;  /* 0x000000ffff037224 */ /* 0x000fe200078e0a00 */
[----:B------:R-:W-:Y:S01]  /*70b0*/  LOP3.LUT R13, R13, R4, RZ, 0xc0, !PT ;  /* 0x000000040d0d7212 */ /* 0x000fe200078ec0ff */
[----:B------:R-:W-:Y:S02]  /*70c0*/  IMAD R23, R30, R0, R23 ;  /* 0x000000001e177224 */ /* 0x000fe400078e0217 */
[----:B----4-:R-:W-:-:S02]  /*70d0*/  IMAD R0, R3, R29, R14 ;  /* 0x0000001d03007224 */ /* 0x010fc400078e020e */
[----:B---3--:R-:W-:Y:S02]  /*70e0*/  @P0 IMAD R28, R24, R15, R25 ;  /* 0x0000000f181c0224 */ /* 0x008fe400078e0219 */
[----:B------:R-:W-:Y:S02]  /*70f0*/  IMAD R0, R0, R26, R13 ;  /* 0x0000001a00007224 */ /* 0x000fe400078e020d */
[----:B------:R-:W-:Y:S02]  /*7100*/  IMAD R23, R23, R31, R28 ;  /* 0x0000001f17177224 */ /* 0x000fe400078e021c */
[----:B------:R-:W-:-:S03]  /*7110*/  IMAD.MOV.U32 R3, RZ, RZ, 0x1 ;  /* 0x00000001ff037424 */ /* 0x000fc600078e00ff */
[----:B------:R-:W-:Y:S02]  /*7120*/  SEL R60, R0, R23, !P0 ;  /* 0x00000017003c7207 */ /* 0x000fe40004000000 */
[----:B------:R-:W-:Y:S02]  /*7130*/  SEL R23, R23, R0, !P0 ;  /* 0x0000000017177207 */ /* 0x000fe40004000000 */
[----:B------:R-:W-:-:S07]  /*7140*/  PRMT R0, R3, 0x7610, R0 ;  /* 0x0000761003007816 */ /* 0x000fce0000000000 */
.L_x_70:
[----:B------:R-:W-:Y:S01]  /*7150*/  R2UR UR40, R6 ;  /* 0x00000000062872ca */ /* 0x000fe200000e0000 */
[----:B------:R-:W-:Y:S01]  /*7160*/  UIADD3 UR43, UR9, 0x1, URZ ;  /* 0x00000001092b7890 */ /* 0x000fe2000fffe03f */
[----:B------:R-:W-:Y:S01]  /*7170*/  LOP3.LUT P0, RZ, R0, 0xff, RZ, 0xc0, !PT ;  /* 0x000000ff00ff7812 */ /* 0x000fe2000780c0ff */
[----:B------:R-:W-:Y:S02]  /*7180*/  UIADD3 UR39, UR39, 0x2, URZ ;  /* 0x0000000227277890 */ /* 0x000fe4000fffe03f */
[----:B------:R-:W-:-:S04]  /*7190*/  UISETP.NE.AND UP0, UPT, UR43, 0x3, UPT ;  /* 0x000000032b00788c */ /* 0x000fc8000bf05270 */
[----:B------:R-:W-:Y:S02]  /*71a0*/  USEL UR48, URZ, 0x1, UP0 ;  /* 0x000000013f307887 */ /* 0x000fe40008000000 */
[----:B------:R-:W-:Y:S02]  /*71b0*/  USEL UR43, UR43, URZ, UP0 ;  /* 0x0000003f2b2b7287 */ /* 0x000fe40008000000 */
[----:B------:R-:W-:Y:S02]  /*71c0*/  ULOP3.LUT UR40, UR40, 0x7, URZ, 0xc0, !UPT ;  /* 0x0000000728287892 */ /* 0x000fe4000f8ec03f */
[----:B------:R-:W-:Y:S01]  /*71d0*/  ULOP3.LUT UR48, UR8, UR48, URZ, 0x3c, !UPT ;  /* 0x0000003008307292 */ /* 0x000fe2000f8e3c3f */
[----:B------:R-:W-:Y:S11]  /*71e0*/  @P0 BRA `(.L_x_73) ;  /* 0xffffffa000bc0947 */ /* 0x000ff6000383ffff */
[----:B------:R-:W-:-:S13]  /*71f0*/  PLOP3.LUT P0, PT, PT, PT, PT, 0x8, 0x0 ;  /* 0x000000000000781c */ /* 0x000fda0003f0e170 */
.L_x_19:
[----:B------:R-:W-:Y:S05]  /*7200*/  @P0 BRA `(.L_x_11) ;  /* 0x0000002800e80947 */ /* 0x000fea0003800000 */
[----:B------:R-:W-:Y:S01]  /*7210*/  ULDC.64 UR6, c[0x0][0x588] ;  /* 0x0001620000067ab9 */ /* 0x000fe20000000a00 */
[----:B------:R-:W-:Y:S01]  /*7220*/  ISETP.NE.AND.EX P1, PT, R85, RZ, PT, P1 ;  /* 0x000000ff5500720c */ /* 0x000fe20003f25310 */
[----:B------:R-:W-:-:S04]  /*7230*/  DEPBAR.LE SB0, 0x0 ;  /* 0x000080000000791a */ /* 0x000fc80000000000 */
[----:B------:R-:W-:Y:S01]  /*7240*/  ISETP.NE.U32.AND P0, PT, RZ, UR6, PT ;  /* 0x00000006ff007c0c */ /* 0x000fe2000bf05070 */
[----:B------:R-:W-:Y:S03]  /*7250*/  BSSY B0, `(.L_x_74) ;  /* 0x0000014000007945 */ /* 0x000fe60003800000 */
[----:B------:R-:W-:-:S13]  /*7260*/  ISETP.NE.AND.EX P0, PT, RZ, UR7, PT, P0 ;  /* 0x00000007ff007c0c */ /* 0x000fda000bf05300 */
[----:B------:R-:W-:Y:S05]  /*7270*/  @P0 BRA P1, `(.L_x_75) ;  /* 0x0000000000440947 */ /* 0x000fea0000800000 */
[----:B------:R-:W-:-:S04]  /*7280*/  ISETP.NE.U32.AND P0, PT, R84, RZ, PT ;  /* 0x000000ff5400720c */ /* 0x000fc80003f05070 */
[----:B------:R-:W-:-:S13]  /*7290*/  ISETP.NE.AND.EX P0, PT, R85, RZ, PT, P0 ;  /* 0x000000ff5500720c */ /* 0x000fda0003f05300 */
[----:B------:R-:W-:Y:S05]  /*72a0*/  @!P0 BRA `(.L_x_76) ;  /* 0x00000000002c8947 */ /* 0x000fea0003800000 */
[----:B------:R-:W-:-:S13]  /*72b0*/  LOP3.LUT P0, RZ, R56, 0xff, RZ, 0xc0, !PT ;  /* 0x000000ff38ff7812 */ /* 0x000fda000780c0ff */
[----:B------:R-:W-:Y:S05]  /*72c0*/  @!P0 BRA `(.L_x_77) ;  /* 0x0000000000108947 */ /* 0x000fea0003800000 */
[----:B-----5:R-:W-:-:S13]  /*72d0*/  FSETP.NEU.AND P0, PT, R58, RZ, PT ;  /* 0x000000ff3a00720b */ /* 0x020fda0003f0d000 */
[----:B------:R-:W-:Y:S05]  /*72e0*/  @!P0 BREAK B0 ;  /* 0x0000000000008942 */ /* 0x000fea0003800000 */
[----:B------:R-:W-:Y:S05]  /*72f0*/  @P0 BRA `(.L_x_75) ;  /* 0x0000000000240947 */ /* 0x000fea0003800000 */
[----:B------:R-:W-:Y:S05]  /*7300*/  BRA `(.L_x_11) ;  /* 0x0000002800a87947 */ /* 0x000fea0003800000 */
.L_x_77:
[----:B------:R-:W-:-:S04]  /*7310*/  ISETP.NE.U32.AND P0, PT, RZ, UR6, PT ;  /* 0x00000006ff007c0c */ /* 0x000fc8000bf05070 */
[----:B------:R-:W-:-:S13]  /*7320*/  ISETP.NE.AND.EX P0, PT, RZ, UR7, PT, P0 ;  /* 0x00000007ff007c0c */ /* 0x000fda000bf05300 */
[----:B------:R-:W-:Y:S05]  /*7330*/  @!P0 BREAK B0 ;  /* 0x0000000000008942 */ /* 0x000fea0003800000 */
[----:B------:R-:W-:Y:S05]  /*7340*/  @P0 BRA `(.L_x_75) ;  /* 0x0000000000100947 */ /* 0x000fea0003800000 */
[----:B------:R-:W-:Y:S05]  /*7350*/  BRA `(.L_x_11) ;  /* 0x0000002800947947 */ /* 0x000fea0003800000 */
.L_x_76:
[----:B-----5:R-:W-:-:S13]  /*7360*/  FSETP.NEU.AND P0, PT, R58, RZ, PT ;  /* 0x000000ff3a00720b */ /* 0x020fda0003f0d000 */
[----:B------:R-:W-:Y:S05]  /*7370*/  @!P0 BREAK B0 ;  /* 0x0000000000008942 */ /* 0x000fea0003800000 */
[----:B------:R-:W-:Y:S05]  /*7380*/  @!P0 BRA `(.L_x_11) ;  /* 0x0000002800888947 */ /* 0x000fea0003800000 */
.L_x_75:
[----:B------:R-:W-:Y:S05]  /*7390*/  BSYNC B0 ;  /* 0x0000000000007941 */ /* 0x000fea0003800000 */
.L_x_74:
[----:B------:R-:W-:-:S04]  /*73a0*/  LOP3.LUT R19, R19, 0x1, RZ, 0xfc, !PT ;  /* 0x0000000113137812 */ /* 0x000fc800078efcff */
[----:B------:R-:W-:-:S13]  /*73b0*/  ISETP.NE.AND P0, PT, R19, 0x3, PT ;  /* 0x000000031300780c */ /* 0x000fda0003f05270 */
[----:B------:R-:W-:Y:S05]  /*73c0*/  @!P0 BRA `(.L_x_78) ;  /* 0x0000000000048947 */ /* 0x000fea0003800000 */
[----:B------:R-:W-:Y:S01]  /*73d0*/  BPT.TRAP 0x1 ;  /* 0x000000040000795c */ /* 0x000fe20000300000 */
.L_x_78:
[----:B------:R-:W3:Y:S01]  /*73e0*/  S2UR UR5, SR_CgaCtaId ;  /* 0x00000000000579c3 */ /* 0x000ee20000008800 */
[----:B------:R-:W-:Y:S02]  /*73f0*/  UMOV UR4, 0x400 ;  /* 0x0000040000047882 */ /* 0x000fe40000000000 */
[----:B---3--:R-:W-:-:S04]  /*7400*/  ULEA UR4, UR5, UR4, 0x18 ;  /* 0x0000000405047291 */ /* 0x008fc8000f8ec03f */
[----:B------:R-:W-:-:S04]  /*7410*/  ULEA UR4, UR38, UR4, 0x3 ;  /* 0x0000000426047291 */ /* 0x000fc8000f8e183f */
[----:B------:R-:W-:-:S04]  /*7420*/  UIADD3 UR4, UR4, 0x98, URZ ;  /* 0x0000009804047890 */ /* 0x000fc8000fffe03f */
[----:B------:R-:W-:-:S09]  /*7430*/  UPRMT UR4, UR5, 0x654, UR4 ;  /* 0x0000065405047896 */ /* 0x000fd20008000004 */
[----:B------:R-:W-:Y:S01]  /*7440*/  SYNCS.ARRIVE.TRANS64.RED.A1T0 RZ, [UR4], RZ ;  /* 0x000000ffffff79a7 */ /* 0x000fe20008100404 */
[----:B------:R-:W-:Y:S05]  /*7450*/  BRA `(.L_x_11) ;  /* 0x0000002800547947 */ /* 0x000fea0003800000 */
.L_x_10:
[----:B------:R-:W-:Y:S01]  /*7460*/  ULDC.64 UR4, c[0x0][0x8f8] ;  /* 0x00023e0000047ab9 */ /* 0x000fe20000000a00 */
[----:B------:R-:W-:Y:S01]  /*7470*/  PRMT R10, RZ, 0x7610, R10 ;  /* 0x00007610ff0a7816 */ /* 0x000fe2000000000a */
[----:B------:R-:W-:Y:S01]  /*7480*/  IMAD.MOV.U32 R13, RZ, RZ, -0x1 ;  /* 0xffffffffff0d7424 */ /* 0x000fe200078e00ff */
[----:B------:R-:W-:Y:S01]  /*7490*/  ISETP.GE.U32.AND P1, PT, R16, UR4, PT ;  /* 0x0000000410007c0c */ /* 0x000fe2000bf26070 */
[----:B------:R-:W-:Y:S02]  /*74a0*/  IMAD.MOV.U32 R7, RZ, RZ, -0x1 ;  /* 0xffffffffff077424 */ /* 0x000fe400078e00ff */
[----:B------:R-:W-:Y:S01]  /*74b0*/  IMAD.MOV.U32 R6, RZ, RZ, -0x1 ;  /* 0xffffffffff067424 */ /* 0x000fe200078e00ff */
[----:B------:R-:W-:-:S13]  /*74c0*/  ISETP.GE.U32.AND.EX P1, PT, R17, UR5, PT, P1 ;  /* 0x0000000511007c0c */ /* 0x000fda000bf26110 */
        /* <DEDUP_REMOVED lines=19> */
.L_x_80:
[--C-:B------:R-:W-:Y:S01]  /*7600*/  SHF.R.U64 R14, R12, R20, R13.reuse ;  /* 0x000000140c0e7219 */ /* 0x100fe2000000120d */
[----:B------:R-:W1:Y:S01]  /*7610*/  LDC R26, c[0x0][0x8c0] ;  /* 0x00023000ff1a7b82 */ /* 0x000e620000000800 */
[----:B------:R-:W-:Y:S01]  /*7620*/  I2FP.F32.U32 R7, R8 ;  /* 0x0000000800077245 */ /* 0x000fe20000201000 */
[----:B------:R-:W-:Y:S01]  /*7630*/  ULDC UR4, c[0x0][0x150] ;  /* 0x0000540000047ab9 */ /* 0x000fe20000000800 */
[----:B------:R-:W-:Y:S02]  /*7640*/  SHF.R.U32.HI R6, RZ, R20, R13 ;  /* 0x00000014ff067219 */ /* 0x000fe4000001160d */
[----:B------:R-:W-:Y:S01]  /*7650*/  IADD3 R9, P1, RZ, -R14, RZ ;  /* 0x8000000eff097210 */ /* 0x000fe20007f3e0ff */
[----:B------:R-:W-:Y:S01]  /*7660*/  FMUL R13, R7, UR4 ;  /* 0x00000004070d7c20 */ /* 0x000fe20008400000 */
[----:B------:R-:W-:Y:S01]  /*7670*/  ULDC UR4, c[0x0][0x154] ;  /* 0x0000550000047ab9 */ /* 0x000fe20000000800 */
[----:B------:R-:W2:Y:S02]  /*7680*/  LDC.64 R28, c[0x0][0x8e8] ;  /* 0x00023a00ff1c7b82 */ /* 0x000ea40000000a00 */
[----:B------:R-:W-:-:S02]  /*7690*/  IMAD.X R11, RZ, RZ, ~R6, P1 ;  /* 0x000000ffff0b7224 */ /* 0x000fc400008e0e06 */
[----:B------:R-:W3:Y:S01]  /*76a0*/  F2I.U32.TRUNC.NTZ R13, R13 ;  /* 0x0000000d000d7305 */ /* 0x000ee2000020f000 */
[----:B------:R-:W-:-:S03]  /*76b0*/  IMAD.WIDE.U32 R6, R9, R24, R16 ;  /* 0x0000001809067225 */ /* 0x000fc600078e0010 */
[----:B------:R-:W4:Y:S01]  /*76c0*/  LDC R15, c[0x0][0x144] ;  /* 0x00005100ff0f7b82 */ /* 0x000f220000000800 */
[----:B------:R-:W-:-:S04]  /*76d0*/  IMAD R10, R11, R24, RZ ;  /* 0x000000180b0a7224 */ /* 0x000fc800078e02ff */
[----:B------:R-:W-:Y:S02]  /*76e0*/  IMAD R9, R9, R25, R10 ;  /* 0x0000001909097224 */ /* 0x000fe400078e020a */
[----:B------:R-:W-:Y:S01]  /*76f0*/  IMAD.MOV.U32 R10, RZ, RZ, -0x1 ;  /* 0xffffffffff0a7424 */ /* 0x000fe200078e00ff */
[----:B------:R-:W5:Y:S01]  /*7700*/  LDC R20, c[0x0][0x8b0] ;  /* 0x00022c00ff147b82 */ /* 0x000f620000000800 */
[----:B------:R-:W-:Y:S01]  /*7710*/  IMAD.IADD R7, R7, 0x1, R9 ;  /* 0x0000000107077824 */ /* 0x000fe200078e0209 */
[----:B------:R-:W-:-:S04]  /*7720*/  I2FP.F32.U32 R9, R3 ;  /* 0x0000000300097245 */ /* 0x000fc80000201000 */
[-C--:B-1----:R-:W-:Y:S01]  /*7730*/  SHF.R.U64 R12, R6, R26.reuse, R7 ;  /* 0x0000001a060c7219 */ /* 0x082fe20000001207 */
[----:B---3--:R-:W-:Y:S01]  /*7740*/  IMAD.MOV R6, RZ, RZ, -R13 ;  /* 0x000000ffff067224 */ /* 0x008fe200078e0a0d */
[----:B------:R-:W1:Y:S01]  /*7750*/  LDC R11, c[0x0][0x900] ;  /* 0x00024000ff0b7b82 */ /* 0x000e620000000800 */
[----:B--2---:R-:W-:Y:S01]  /*7760*/  ISETP.NE.U32.AND P1, PT, R28, RZ, PT ;  /* 0x000000ff1c00720c */ /* 0x004fe20003f25070 */
[----:B------:R-:W-:Y:S01]  /*7770*/  FMUL R9, R9, UR4 ;  /* 0x0000000409097c20 */ /* 0x000fe20008400000 */
[----:B------:R-:W-:Y:S02]  /*7780*/  SHF.R.U32.HI R7, RZ, R26, R7 ;  /* 0x0000001aff077219 */ /* 0x000fe40000011607 */
[----:B------:R-:W-:-:S03]  /*7790*/  ISETP.NE.AND.EX P1, PT, R29, RZ, PT, P1 ;  /* 0x000000ff1d00720c */ /* 0x000fc60003f25310 */
[----:B------:R-:W2:Y:S01]  /*77a0*/  LDC R24, c[0x0][0x148] ;  /* 0x00005200ff187b82 */ /* 0x000ea20000000800 */
[----:B----4-:R-:W-:Y:S02]  /*77b0*/  IMAD R25, R15, R6, R8 ;  /* 0x000000060f197224 */ /* 0x010fe400078e0208 */
[----:B------:R-:W-:-:S05]  /*77c0*/  IMAD.MOV.U32 R8, RZ, RZ, 0x1 ;  /* 0x00000001ff087424 */ /* 0x000fca00078e00ff */
[----:B------:R-:W3:Y:S01]  /*77d0*/  LDC R23, c[0x0][0x8a8] ;  /* 0x00022a00ff177b82 */ /* 0x000ee20000000800 */
[-CC-:B-----5:R-:W-:Y:S02]  /*77e0*/  SHF.R.U64 R15, R12, R20.reuse, R7.reuse ;  /* 0x000000140c0f7219 */ /* 0x1a0fe40000001207 */
[----:B------:R-:W-:Y:S02]  /*77f0*/  SHF.R.U32.HI R6, RZ, R20, R7 ;  /* 0x00000014ff067219 */ /* 0x000fe40000011607 */
[----:B------:R4:W1:Y:S03]  /*7800*/  F2I.U32.TRUNC.NTZ R20, R9 ;  /* 0x0000000900147305 */ /* 0x000866000020f000 */
[----:B------:R-:W2:Y:S01]  /*7810*/  LDC R27, c[0x0][0x8f0] ;  /* 0x00023c00ff1b7b82 */ /* 0x000ea20000000800 */
[-C--:B-1----:R-:W-:Y:S02]  /*7820*/  SHF.R.U64 R21, R15, R11.reuse, R6 ;  /* 0x0000000b0f157219 */ /* 0x082fe40000001206 */
[----:B------:R-:W-:-:S02]  /*7830*/  SHF.L.U32 R10, R10, R11, RZ ;  /* 0x0000000b0a0a7219 */ /* 0x000fc400000006ff */
[-C--:B------:R-:W-:Y:S01]  /*7840*/  SHF.R.U32.HI R7, RZ, R11.reuse, R6 ;  /* 0x0000000bff077219 */ /* 0x080fe20000011606 */
[----:B------:R-:W-:Y:S01]  /*7850*/  IMAD.MOV.U32 R6, RZ, RZ, R21 ;  /* 0x000000ffff067224 */ /* 0x000fe200078e0015 */
[----:B------:R-:W-:Y:S01]  /*7860*/  SHF.L.U32 R26, R8, R11, RZ ;  /* 0x0000000b081a7219 */ /* 0x000fe200000006ff */
[----:B------:R-:W1:Y:S01]  /*7870*/  LDC R30, c[0x0][0x8e0] ;  /* 0x00023800ff1e7b82 */ /* 0x000e620000000800 */
[----:B------:R-:W-:-:S07]  /*7880*/  LOP3.LUT R32, RZ, R10, RZ, 0x33, !PT ;  /* 0x0000000aff207212 */ /* 0x000fce00078e33ff */
[----:B------:R-:W1:Y:S01]  /*7890*/  LDC R31, c[0x0][0x8b8] ;  /* 0x00022e00ff1f7b82 */ /* 0x000e620000000800 */
[----:B----4-:R-:W-:Y:S05]  /*78a0*/  @!P1 BRA `(.L_x_81) ;  /* 0x0000000000289947 */ /* 0x010fea0003800000 */
[----:B------:R-:W4:Y:S02]  /*78b0*/  LDC R6, c[0x0][0x8f4] ;  /* 0x00023d00ff067b82 */ /* 0x000f240000000800 */
[----:B----4-:R-:W-:-:S05]  /*78c0*/  IADD3 R11, P1, R21, R6, RZ ;  /* 0x00000006150b7210 */ /* 0x010fca0007f3e0ff */
        /* <DEDUP_REMOVED lines=8> */
.L_x_81:
[----:B------:R-:W-:Y:S01]  /*7950*/  ISETP.NE.AND P1, PT, R2, 0x1, PT ;  /* 0x000000010200780c */ /* 0x000fe20003f25270 */
[----:B---3--:R-:W-:Y:S01]  /*7960*/  VIADD R9, R23, 0xffffffff ;  /* 0xffffffff17097836 */ /* 0x008fe20000000000 */
[----:B--2---:R-:W-:Y:S01]  /*7970*/  SHF.R.U64 R7, R6, R27, R7 ;  /* 0x0000001b06077219 */ /* 0x004fe20000001207 */
[----:B------:R-:W-:Y:S01]  /*7980*/  IMAD.MOV R20, RZ, RZ, -R20 ;  /* 0x000000ffff147224 */ /* 0x000fe200078e0a14 */
[----:B------:R-:W-:Y:S01]  /*7990*/  LOP3.LUT R6, R15, R32, RZ, 0xc0, !PT ;  /* 0x000000200f067212 */ /* 0x000fe200078ec0ff */
[----:B------:R-:W-:Y:S01]  /*79a0*/  IMAD.MOV.U32 R10, RZ, RZ, 0x1 ;  /* 0x00000001ff0a7424 */ /* 0x000fe200078e00ff */
[----:B------:R-:W-:Y:S01]  /*79b0*/  LOP3.LUT R12, R12, R9, RZ, 0xc0, !PT ;  /* 0x000000090c0c7212 */ /* 0x000fe200078ec0ff */
[----:B------:R-:W-:Y:S02]  /*79c0*/  IMAD.MOV R8, RZ, RZ, -R7 ;  /* 0x000000ffff087224 */ /* 0x000fe400078e0a07 */
[----:B------:R-:W-:-:S04]  /*79d0*/  IMAD R6, R26, R7, R6 ;  /* 0x000000071a067224 */ /* 0x000fc800078e0206 */
[----:B------:R-:W-:Y:S02]  /*79e0*/  @P1 IMAD R25, R24, R20, R3 ;  /* 0x0000001418191224 */ /* 0x000fe400078e0203 */
[----:B-1----:R-:W-:Y:S02]  /*79f0*/  IMAD R3, R8, R30, R21 ;  /* 0x0000001e08037224 */ /* 0x002fe400078e0215 */
[----:B------:R-:W-:Y:S02]  /*7a00*/  IMAD R13, R6, R31, R25 ;  /* 0x0000001f060d7224 */ /* 0x000fe400078e0219 */
[----:B------:R-:W-:-:S05]  /*7a10*/  IMAD R6, R3, R23, R12 ;  /* 0x0000001703067224 */ /* 0x000fca00078e020c */
[----:B------:R-:W-:Y:S02]  /*7a20*/  SEL R7, R6, R13, !P1 ;  /* 0x0000000d06077207 */ /* 0x000fe40004800000 */
[----:B------:R-:W-:Y:S01]  /*7a30*/  SEL R13, R13, R6, !P1 ;  /* 0x000000060d0d7207 */ /* 0x000fe20004800000 */
[----:B------:R-:W-:-:S07]  /*7a40*/  IMAD.MOV.U32 R6, RZ, RZ, R14 ;  /* 0x000000ffff067224 */ /* 0x000fce00078e000e */
.L_x_79:
[----:B------:R-:W-:-:S08]  /*7a50*/  NOP ;  /* 0x0000000000007918 */ /* 0x000fd00000000000 */
[----:B------:R-:W1:-:S00]  /*7a60*/  USETMAXREG.DEALLOC.CTAPOOL 0x28 ;  /* 0x00000028000079c8 */ /* 0x000e4000080e0500 */
[----:B-1----:R-:W-:-:S13]  /*7a70*/  ISETP.NE.AND P1, PT, R0, 0x1, PT ;  /* 0x000000010000780c */ /* 0x002fda0003f25270 */
[----:B------:R-:W-:Y:S05]  /*7a80*/  @!P1 BRA `(.L_x_11) ;  /* 0x0000002000c89947 */ /* 0x000fea0003800000 */
[----:B------:R-:W-:Y:S05]  /*7a90*/  @!P4 BRA `(.L_x_82) ;  /* 0x000000100050c947 */ /* 0x000fea0003800000 */
[----:B------:R-:W-:-:S13]  /*7aa0*/  ISETP.NE.OR P0, PT, R0, 0x2, P0 ;  /* 0x000000020000780c */ /* 0x000fda0000705670 */
[----:B------:R-:W-:Y:S05]  /*7ab0*/  @P0 BRA `(.L_x_11) ;  /* 0x0000002000bc0947 */ /* 0x000fea0003800000 */
[----:B------:R-:W-:-:S13]  /*7ac0*/  LOP3.LUT P1, RZ, R10, 0xff, RZ, 0xc0, !PT ;  /* 0x000000ff0aff7812 */ /* 0x000fda000782c0ff */
[----:B------:R-:W-:Y:S05]  /*7ad0*/  @!P1 BRA `(.L_x_83) ;  /* 0x0000000000189947 */ /* 0x000fea0003800000 */
[----:B------:R-:W-:Y:S01]  /*7ae0*/  UMOV UR4, 0x400 ;  /* 0x0000040000047882 */ /* 0x000fe20000000000 */
[----:B------:R-:W-:Y:S01]  /*7af0*/  IMAD.MOV.U32 R0, RZ, RZ, RZ ;  /* 0x000000ffff007224 */ /* 0x000fe200078e00ff */
[----:B------:R-:W-:-:S04]  /*7b00*/  ULEA UR4, UR42, UR4, 0x18 ;  /* 0x000000042a047291 */ /* 0x000fc8000f8ec03f */
[----:B------:R-:W-:-:S05]  /*7b10*/  SHF.L.U32 R0, R0, 0x1f, RZ ;  /* 0x0000001f00007819 */ /* 0x000fca00000006ff */
[----:B------:R-:W1:Y:S02]  /*7b20*/  SYNCS.PHASECHK.TRANS64.TRYWAIT P0, [UR4+0xb8], R0 ;  /* 0x0000b800ff0075a7 */ /* 0x000e640008000144 */
[----:B-1----:R-:W-:Y:S05]  /*7b30*/  @!P0 BRA `(.L_x_84) ;  /* 0x0000002000f88947 */ /* 0x002fea0003800000 */
.L_x_83:
[----:B-1----:R-:W-:Y:S01]  /*7b40*/  PRMT R0, RZ, 0x7610, R0 ;  /* 0x00007610ff007816 */ /* 0x002fe20000000000 */
[----:B------:R-:W-:Y:S06]  /*7b50*/  @P3 BRA `(.L_x_85) ;  /* 0x0000000000243947 */ /* 0x000fec0003800000 */
[----:B------:R-:W-:Y:S02]  /*7b60*/  ULDC.64 UR4, c[0x0][0x588] ;  /* 0x0001620000047ab9 */ /* 0x000fe40000000a00 */
[----:B------:R-:W-:-:S04]  /*7b70*/  ISETP.NE.U32.AND P0, PT, RZ, UR4, PT ;  /* 0x00000004ff007c0c */ /* 0x000fc8000bf05070 */
[----:B------:R-:W-:-:S13]  /*7b80*/  ISETP.NE.AND.EX P0, PT, RZ, UR5, PT, P0 ;  /* 0x00000005ff007c0c */ /* 0x000fda000bf05300 */
[----:B------:R-:W-:Y:S05]  /*7b90*/  @!P0 BRA `(.L_x_86) ;  /* 0x00000000000c8947 */ /* 0x000fea0003800000 */
[----:B------:R2:W5:Y:S01]  /*7ba0*/  LDG.E R3, desc[UR52][R4.64] ;  /* 0x0000003404037981 */ /* 0x000562000c1e1900 */
[----:B------:R-:W-:Y:S01]  /*7bb0*/  IMAD.MOV.U32 R0, RZ, RZ, 0x1 ;  /* 0x00000001ff007424 */ /* 0x000fe200078e00ff */
[----:B------:R-:W-:Y:S06]  /*7bc0*/  BRA `(.L_x_85) ;  /* 0x0000000000087947 */ /* 0x000fec0003800000 */
.L_x_86:
[----:B------:R-:W1:Y:S01]  /*7bd0*/  LDC R3, c[0x0][0x580] ;  /* 0x00016000ff037b82 */ /* 0x000e620000000800 */
[----:B------:R-:W-:-:S07]  /*7be0*/  IMAD.MOV.U32 R0, RZ, RZ, 0x1 ;  /* 0x00000001ff007424 */ /* 0x000fce00078e00ff */
.L_x_85:
[----:B------:R-:W-:Y:S01]  /*7bf0*/  UMOV UR4, URZ ;  /* 0x0000003f00047c82 */ /* 0x000fe20008000000 */
[----:B------:R-:W-:Y:S01]  /*7c00*/  IMAD.MOV.U32 R8, RZ, RZ, 0x1 ;  /* 0x00000001ff087424 */ /* 0x000fe200078e00ff */
[----:B------:R-:W-:Y:S06]  /*7c10*/  @!P1 BRA `(.L_x_87) ;  /* 0x0000000c004c9947 */ /* 0x000fec0003800000 */
[----:B------:R-:W3:Y:S01]  /*7c20*/  LDC R9, c[0x0][0x900] ;  /* 0x00024000ff097b82 */ /* 0x000ee20000000800 */
[----:B--2---:R-:W-:Y:S01]  /*7c30*/  IMAD.MOV.U32 R4, RZ, RZ, -0x1 ;  /* 0xffffffffff047424 */ /* 0x004fe200078e00ff */
[----:B------:R-:W-:Y:S01]  /*7c40*/  LOP3.LUT R10, R19, 0x2, RZ, 0xfc, !PT ;  /* 0x00000002130a7812 */ /* 0x000fe200078efcff */
[----:B------:R-:W-:Y:S01]  /*7c50*/  IMAD.MOV.U32 R8, RZ, RZ, 0x1 ;  /* 0x00000001ff087424 */ /* 0x000fe200078e00ff */
[----:B------:R-:W-:Y:S01]  /*7c60*/  ULDC.64 UR14, c[0x0][0x198] ;  /* 0x00006600000e7ab9 */ /* 0x000fe20000000a00 */
[----:B------:R-:W-:Y:S01]  /*7c70*/  UMOV UR4, URZ ;  /* 0x0000003f00047c82 */ /* 0x000fe20008000000 */
[----:B------:R-:W-:Y:S01]  /*7c80*/  ULDC.64 UR22, c[0x0][0x588] ;  /* 0x0001620000167ab9 */ /* 0x000fe20000000a00 */
[----:B------:R-:W-:Y:S01]  /*7c90*/  ULDC.64 UR24, c[0x0][0x8f8] ;  /* 0x00023e0000187ab9 */ /* 0x000fe20000000a00 */
[----:B------:R-:W2:Y:S01]  /*7ca0*/  LDC R11, c[0x0][0x8a8] ;  /* 0x00022a00ff0b7b82 */ /* 0x000ea20000000800 */
[----:B------:R-:W-:Y:S01]  /*7cb0*/  ULDC.64 UR26, c[0x0][0x590] ;  /* 0x00016400001a7ab9 */ /* 0x000fe20000000a00 */
[----:B---3--:R-:W-:-:S02]  /*7cc0*/  SHF.L.U32 R4, R4, R9, RZ ;  /* 0x0000000904047219 */ /* 0x008fc400000006ff */
[----:B------:R-:W-:Y:S01]  /*7cd0*/  SHF.L.U32 R9, R8, R9, RZ ;  /* 0x0000000908097219 */ /* 0x000fe200000006ff */
[----:B------:R-:W-:Y:S01]  /*7ce0*/  IMAD.MOV.U32 R8, RZ, RZ, 0x1 ;  /* 0x00000001ff087424 */ /* 0x000fe200078e00ff */
[----:B------:R-:W-:Y:S01]  /*7cf0*/  LOP3.LUT R12, RZ, R4, RZ, 0x33, !PT ;  /* 0x00000004ff0c7212 */ /* 0x000fe200078e33ff */
[----:B--2---:R-:W-:-:S07]  /*7d00*/  VIADD R11, R11, 0xffffffff ;  /* 0xffffffff0b0b7836 */ /* 0x004fce0000000000 */
.L_x_107:
[----:B------:R-:W-:Y:S02]  /*7d10*/  ISETP.NE.U32.AND P0, PT, RZ, UR26, PT ;  /* 0x0000001aff007c0c */ /* 0x000fe4000bf05070 */
[----:B------:R-:W-:Y:S02]  /*7d20*/  R2UR UR19, R13 ;  /* 0x000000000d1372ca */ /* 0x000fe400000e0000 */
[----:B------:R-:W-:Y:S02]  /*7d30*/  R2UR UR18, R7 ;  /* 0x00000000071272ca */ /* 0x000fe400000e0000 */
[----:B------:R-:W-:-:S09]  /*7d40*/  ISETP.NE.AND.EX P0, PT, RZ, UR27, PT, P0 ;  /* 0x0000001bff007c0c */ /* 0x000fd2000bf05300 */
[----:B------:R-:W-:Y:S02]  /*7d50*/  USHF.L.U32 UR19, UR19, 0x7, URZ ;  /* 0x0000000713137899 */ /* 0x000fe4000800063f */
[----:B------:R-:W-:Y:S02]  /*7d60*/  USHF.L.U32 UR18, UR18, 0x6, URZ ;  /* 0x0000000612127899 */ /* 0x000fe4000800063f */
[----:B------:R-:W-:Y:S10]  /*7d70*/  @!P0 BRA `(.L_x_88) ;  /* 0x00000000002c8947 */ /* 0x000ff40003800000 */
[----:B------:R-:W-:-:S04]  /*7d80*/  ISETP.NE.U32.AND P1, PT, RZ, UR22, PT ;  /* 0x00000016ff007c0c */ /* 0x000fc8000bf25070 */
[----:B------:R-:W-:-:S13]  /*7d90*/  ISETP.NE.AND.EX P1, PT, RZ, UR23, PT, P1 ;  /* 0x00000017ff007c0c */ /* 0x000fda000bf25310 */
[----:B------:R-:W-:Y:S05]  /*7da0*/  @!P1 BRA `(.L_x_89) ;  /* 0x0000000000189947 */ /* 0x000fea0003800000 */
[----:B------:R-:W2:Y:S01]  /*7db0*/  LDC.64 R4, c[0x0][0x588] ;  /* 0x00016200ff047b82 */ /* 0x000ea20000000a00 */
[----:B-1---5:R-:W-:-:S04]  /*7dc0*/  IMAD R3, R6, UR26, RZ ;  /* 0x0000001a06037c24 */ /* 0x022fc8000f8e02ff */
[----:B--2---:R-:W-:-:S05]  /*7dd0*/  IMAD.WIDE R4, R3, 0x4, R4 ;  /* 0x0000000403047825 */ /* 0x004fca00078e0204 */
[----:B------:R3:W5:Y:S01]  /*7de0*/  LDG.E R3, desc[UR52][R4.64] ;  /* 0x0000003404037981 */ /* 0x000762000c1e1900 */
[----:B------:R-:W-:Y:S01]  /*7df0*/  IMAD.MOV.U32 R0, RZ, RZ, 0x1 ;  /* 0x00000001ff007424 */ /* 0x000fe200078e00ff */
[----:B------:R-:W-:Y:S06]  /*7e00*/  BRA `(.L_x_88) ;  /* 0x0000000000087947 */ /* 0x000fec0003800000 */
.L_x_89:
[----:B-1---5:R-:W2:Y:S01]  /*7e10*/  LDC R3, c[0x0][0x580] ;  /* 0x00016000ff037b82 */ /* 0x022ea20000000800 */
[----:B------:R-:W-:-:S07]  /*7e20*/  IMAD.MOV.U32 R0, RZ, RZ, 0x1 ;  /* 0x00000001ff007424 */ /* 0x000fce00078e00ff */
.L_x_88:
[----:B------:R-:W-:Y:S05]  /*7e30*/  @!P0 BRA `(.L_x_90) ;  /* 0x00000000001c8947 */ /* 0x000fea0003800000 */
[----:B------:R-:W-:-:S13]  /*7e40*/  LOP3.LUT P2, RZ, R0, 0xff, RZ, 0xc0, !PT ;  /* 0x000000ff00ff7812 */ /* 0x000fda000784c0ff */
[----:B---3--:R-:W3:Y:S02]  /*7e50*/  @!P2 LDC.64 R4, c[0x0][0x588] ;  /* 0x00016200ff04ab82 */ /* 0x008ee40000000a00 */
[----:B---3--:R-:W-:-:S04]  /*7e60*/  @!P2 ISETP.NE.U32.AND P0, PT, R4, RZ, PT ;  /* 0x000000ff0400a20c */ /* 0x008fc80003f05070 */
[----:B------:R-:W-:Y:S02]  /*7e70*/  @!P2 ISETP.NE.AND.EX P1, PT, R5, RZ, PT, P0 ;  /* 0x000000ff0500a20c */ /* 0x000fe40003f25300 */
[----:B-12--5:R-:W-:Y:S02]  /*7e80*/  @P2 FSETP.EQ.AND P0, PT, R3, RZ, PT ;  /* 0x000000ff0300220b */ /* 0x026fe40003f02000 */
[----:B------:R-:W-:Y:S01]  /*7e90*/  @!P2 PLOP3.LUT P0, PT, P1, PT, PT, 0x8, 0x0 ;  /* 0x000000000000a81c */ /* 0x000fe20000f0e170 */
[----:B------:R-:W-:-:S12]  /*7ea0*/  BRA `(.L_x_91) ;  /* 0x0000000000047947 */ /* 0x000fd80003800000 */
.L_x_90:
[----:B-12--5:R-:W-:-:S13]  /*7eb0*/  FSETP.EQ.AND P0, PT, R3, RZ, PT ;  /* 0x000000ff0300720b */ /* 0x026fda0003f02000 */
.L_x_91:
[----:B------:R-:W-:Y:S02]  /*7ec0*/  ISETP.NE.AND P2, PT, R10, 0x3, PT ;  /* 0x000000030a00780c */ /* 0x000fe40003f45270 */
[----:B------:R-:W-:-:S04]  /*7ed0*/  ELECT P1, URZ, PT ;  /* 0x00000000003f782f */ /* 0x000fc80003820000 */
[----:B------:R-:W-:-:S07]  /*7ee0*/  PLOP3.LUT P0, PT, P1, P0, PT, 0x20, 0x0 ;  /* 0x000000000000781c */ /* 0x000fce0000f00470 */
[----:B------:R-:W-:Y:S06]  /*7ef0*/  @!P2 BRA `(.L_x_92) ;  /* 0x000000000004a947 */ /* 0x000fec0003800000 */
[----:B------:R-:W-:Y:S01]  /*7f00*/  BPT.TRAP 0x1 ;  /* 0x000000040000795c */ /* 0x000fe20000300000 */
.L_x_92:
[----:B------:R-:W1:Y:S01]  /*7f10*/  S2UR UR42, SR_CgaCtaId ;  /* 0x00000000002a79c3 */ /* 0x000e620000008800 */
[----:B------:R-:W-:Y:S01]  /*7f20*/  UMOV UR5, 0x400 ;  /* 0x0000040000057882 */ /* 0x000fe20000000000 */
[----:B---3--:R-:W-:Y:S01]  /*7f30*/  SHF.L.U32 R4, R8, 0x1f, RZ ;  /* 0x0000001f08047819 */ /* 0x008fe200000006ff */
[----:B-1----:R-:W-:-:S04]  /*7f40*/  ULEA UR6, UR42, UR5, 0x18 ;  /* 0x000000052a067291 */ /* 0x002fc8000f8ec03f */
[----:B------:R-:W-:-:S09]  /*7f50*/  ULEA UR5, UR4, UR6, 0x3 ;  /* 0x0000000604057291 */ /* 0x000fd2000f8e183f */
[----:B------:R-:W1:Y:S02]  /*7f60*/  SYNCS.PHASECHK.TRANS64.TRYWAIT P1, [UR5+0x98], R4 ;  /* 0x00009804ff0075a7 */ /* 0x000e640008020145 */
[----:B-1----:R-:W-:Y:S05]  /*7f70*/  @!P1 BRA `(.L_x_93) ;  /* 0x0000002000009947 */ /* 0x002fea0003800000 */
.L_x_139:
[----:B------:R-:W-:Y:S04]  /*7f80*/  BSSY B0, `(.L_x_94) ;  /* 0x000000f000007945 */ /* 0x000fe80003800000 */
[----:B------:R-:W-:Y:S05]  /*7f90*/  @!P0 BRA `(.L_x_95) ;  /* 0x0000000000348947 */ /* 0x000fea0003800000 */
[----:B------:R-:W-:Y:S01]  /*7fa0*/  ULEA UR16, UR4, UR6, 0xd ;  /* 0x0000000604107291 */ /* 0x000fe2000f8e683f */
[----:B------:R-:W-:Y:S01]  /*7fb0*/  R2UR UR20, R6 ;  /* 0x00000000061472ca */ /* 0x000fe200000e0000 */
[----:B------:R-:W-:Y:S02]  /*7fc0*/  UIADD3 UR8, UP0, UR14, 0x3f0, URZ ;  /* 0x000003f00e087890 */ /* 0x000fe4000ff1e03f */
[----:B------:R-:W-:Y:S02]  /*7fd0*/  UIADD3 UR17, UR5, 0x80, URZ ;  /* 0x0000008005117890 */ /* 0x000fe4000fffe03f */
[----:B------:R-:W-:Y:S02]  /*7fe0*/  UIADD3 UR16, UR16, 0x200, URZ ;  /* 0x0000020010107890 */ /* 0x000fe4000fffe03f */
[----:B------:R-:W-:Y:S01]  /*7ff0*/  UIADD3.X UR9, URZ, UR15, URZ, UP0, !UPT ;  /* 0x0000000f3f097290 */ /* 0x000fe200087fe43f */
[----:B------:R-:W-:Y:S01]  /*8000*/  UMOV UR10, 0x0 ;  /* 0x00000000000a7882 */ /* 0x000fe20000000000 */
[----:B------:R-:W-:-:S07]  /*8010*/  UMOV UR11, 0x10000000 ;  /* 0x10000000000b7882 */ /* 0x000fce0000000000 */
[----:B------:R2:W-:Y:S02]  /*8020*/  UTMALDG.3D [UR16], [UR8], desc[UR10] ;  /* 0x00000a10080075b4 */ /* 0x0005e40008011000 */
[----:B--2---:R-:W-:Y:S05]  /*8030*/  @!P2 BRA `(.L_x_96) ;  /* 0x000000000004a947 */ /* 0x004fea0003800000 */
[----:B------:R-:W-:Y:S01]  /*8040*/  BPT.TRAP 0x1 ;  /* 0x000000040000795c */ /* 0x000fe20000300000 */
.L_x_96:
[----:B-1----:R-:W1:Y:S02]  /*8050*/  LDC R4, c[0x0][0x800] ;  /* 0x00020000ff047b82 */ /* 0x002e640000000800 */
[----:B-1----:R2:W-:Y:S02]  /*8060*/  SYNCS.ARRIVE.TRANS64.RED.A0TR RZ, [UR5+0x80], R4 ;  /* 0x00008004ffff79a7 */ /* 0x0025e40008300405 */
.L_x_95:
[----:B------:R-:W-:Y:S05]  /*8070*/  BSYNC B0 ;  /* 0x0000000000007941 */ /* 0x000fea0003800000 */
.L_x_94:
[----:B------:R-:W-:Y:S05]  /*8080*/  @!P2 BRA `(.L_x_97) ;  /* 0x000000000004a947 */ /* 0x000fea0003800000 */
[----:B------:R-:W-:Y:S01]  /*8090*/  BPT.TRAP 0x1 ;  /* 0x000000040000795c */ /* 0x000fe20000300000 */
.L_x_97:
[----:B------:R-:W-:Y:S02]  /*80a0*/  UIADD3 UR5, UR5, 0x80, URZ ;  /* 0x0000008005057890 */ /* 0x000fe4000fffe03f */
[----:B------:R-:W-:Y:S02]  /*80b0*/  UIADD3 UR4, UR4, 0x1, URZ ;  /* 0x0000000104047890 */ /* 0x000fe4000fffe03f */
[----:B------:R-:W-:Y:S02]  /*80c0*/  UPRMT UR5, UR42, 0x654, UR5 ;  /* 0x000006542a057896 */ /* 0x000fe40008000005 */
[----:B------:R-:W-:-:S04]  /*80d0*/  UISETP.NE.AND UP0, UPT, UR4, 0x3, UPT ;  /* 0x000000030400788c */ /* 0x000fc8000bf05270 */
[----:B------:R-:W-:-:S03]  /*80e0*/  USEL UR7, URZ, 0x1, UP0 ;  /* 0x000000013f077887 */ /* 0x000fc60008000000 */
[----:B------:R-:W-:Y:S01]  /*80f0*/  SYNCS.ARRIVE.TRANS64.RED.A1T0 RZ, [UR5], RZ ;  /* 0x000000ffffff79a7 */ /* 0x000fe20008100405 */
[----:B------:R-:W-:Y:S02]  /*8100*/  USEL UR5, UR4, URZ, UP0 ;  /* 0x0000003f04057287 */ /* 0x000fe40008000000 */
[----:B------:R-:W-:Y:S01]  /*8110*/  LOP3.LUT R8, R8, UR7, RZ, 0x3c, !PT ;  /* 0x0000000708087c12 */ /* 0x000fe2000f8e3cff */
[----:B------:R-:W-:Y:S09]  /*8120*/  @!P2 BRA `(.L_x_98) ;  /* 0x000000000004a947 */ /* 0x000ff20003800000 */
[----:B------:R-:W-:Y:S01]  /*8130*/  BPT.TRAP 0x1 ;  /* 0x000000040000795c */ /* 0x000fe20000300000 */
.L_x_98:
[----:B------:R-:W-:Y:S01]  /*8140*/  ULEA UR4, UR5, UR6, 0x3 ;  /* 0x0000000605047291 */ /* 0x000fe2000f8e183f */
[----:B-12---:R-:W-:-:S08]  /*8150*/  SHF.L.U32 R4, R8, 0x1f, RZ ;  /* 0x0000001f08047819 */ /* 0x006fd000000006ff */
[----:B------:R-:W1:Y:S02]  /*8160*/  SYNCS.PHASECHK.TRANS64.TRYWAIT P1, [UR4+0x98], R4 ;  /* 0x00009804ff0075a7 */ /* 0x000e640008020144 */
[----:B-1----:R-:W-:Y:S05]  /*8170*/  @!P1 BRA `(.L_x_99) ;  /* 0x0000001c00989947 */ /* 0x002fea0003800000 */
.L_x_140:
[----:B------:R-:W-:Y:S04]  /*8180*/  BSSY B0, `(.L_x_100) ;  /* 0x0000011000007945 */ /* 0x000fe80003800000 */
[----:B------:R-:W-:Y:S05]  /*8190*/  @!P0 BRA `(.L_x_101) ;  /* 0x00000000003c8947 */ /* 0x000fea0003800000 */
[----:B------:R-:W-:Y:S01]  /*81a0*/  ULEA UR8, UR5, UR6, 0xd ;  /* 0x0000000605087291 */ /* 0x000fe2000f8e683f */
[----:B------:R-:W-:Y:S01]  /*81b0*/  R2UR UR12, R6 ;  /* 0x00000000060c72ca */ /* 0x000fe200000e0000 */
[----:B------:R-:W-:Y:S02]  /*81c0*/  UIADD3 UR16, UP0, UR14, 0x3f0, URZ ;  /* 0x000003f00e107890 */ /* 0x000fe4000ff1e03f */
[----:B------:R-:W-:Y:S02]  /*81d0*/  UIADD3 UR10, UR18, 0x20, URZ ;  /* 0x00000020120a7890 */ /* 0x000fe4000fffe03f */
[----:B------:R-:W-:Y:S02]  /*81e0*/  UIADD3 UR9, UR4, 0x80, URZ ;  /* 0x0000008004097890 */ /* 0x000fe4000fffe03f */
[----:B------:R-:W-:Y:S02]  /*81f0*/  UIADD3 UR8, UR8, 0x200, URZ ;  /* 0x0000020008087890 */ /* 0x000fe4000fffe03f */
[----:B------:R-:W-:Y:S01]  /*8200*/  UIADD3.X UR17, URZ, UR15, URZ, UP0, !UPT ;  /* 0x0000000f3f117290 */ /* 0x000fe200087fe43f */
[----:B------:R-:W-:Y:S01]  /*8210*/  UMOV UR20, 0x0 ;  /* 0x0000000000147882 */ /* 0x000fe20000000000 */
[----:B------:R-:W-:Y:S01]  /*8220*/  UMOV UR21, 0x10000000 ;  /* 0x1000000000157882 */ /* 0x000fe20000000000 */
[----:B------:R-:W-:-:S06]  /*8230*/  UMOV UR11, UR19 ;  /* 0x00000013000b7c82 */ /* 0x000fcc0008000000 */
[----:B------:R2:W-:Y:S02]  /*8240*/  UTMALDG.3D [UR8], [UR16], desc[UR20] ;  /* 0x00001408100075b4 */ /* 0x0005e40008011000 */
[----:B--2---:R-:W-:Y:S05]  /*8250*/  @!P2 BRA `(.L_x_102) ;  /* 0x000000000004a947 */ /* 0x004fea0003800000 */
[----:B------:R-:W-:Y:S01]  /*8260*/  BPT.TRAP 0x1 ;  /* 0x000000040000795c */ /* 0x000fe20000300000 */
.L_x_102:
[----:B-1----:R-:W1:Y:S02]  /*8270*/  LDC R4, c[0x0][0x800] ;  /* 0x00020000ff047b82 */ /* 0x002e640000000800 */
[----:B-1----:R2:W-:Y:S02]  /*8280*/  SYNCS.ARRIVE.TRANS64.RED.A0TR RZ, [UR4+0x80], R4 ;  /* 0x00008004ffff79a7 */ /* 0x0025e40008300404 */
.L_x_101:
[----:B------:R-:W-:Y:S05]  /*8290*/  BSYNC B0 ;  /* 0x0000000000007941 */ /* 0x000fea0003800000 */
.L_x_100:
[----:B------:R-:W-:Y:S05]  /*82a0*/  @!P2 BRA `(.L_x_103) ;  /* 0x000000000004a947 */ /* 0x000fea0003800000 */
[----:B------:R-:W-:Y:S01]  /*82b0*/  BPT.TRAP 0x1 ;  /* 0x000000040000795c */ /* 0x000fe20000300000 */
.L_x_103:
[----:B------:R-:W-:Y:S01]  /*82c0*/  UIADD3 UR4, UR4, 0x80, URZ ;  /* 0x0000008004047890 */ /* 0x000fe2000fffe03f */
[----:B------:R-:W-:Y:S01]  /*82d0*/  IADD3 R16, P0, R16, UR36, RZ ;  /* 0x0000002410107c10 */ /* 0x000fe2000ff1e0ff */
[----:B------:R-:W-:Y:S01]  /*82e0*/  IMAD.MOV.U32 R13, RZ, RZ, -0x1 ;  /* 0xffffffffff0d7424 */ /* 0x000fe200078e00ff */
[----:B-12---:R-:W-:Y:S01]  /*82f0*/  PRMT R4, RZ, 0x7610, R4 ;  /* 0x00007610ff047816 */ /* 0x006fe20000000004 */
[----:B------:R-:W-:Y:S01]  /*8300*/  UPRMT UR4, UR42, 0x654, UR4 ;  /* 0x000006542a047896 */ /* 0x000fe20008000004 */
[----:B------:R-:W-:Y:S01]  /*8310*/  IADD3.X R17, R17, UR41, RZ, P0, !PT ;  /* 0x0000002911117c10 */ /* 0x000fe200087fe4ff */
[----:B------:R-:W-:Y:S01]  /*8320*/  IMAD.MOV.U32 R7, RZ, RZ, -0x1 ;  /* 0xffffffffff077424 */ /* 0x000fe200078e00ff */
[----:B------:R-:W-:Y:S01]  /*8330*/  ISETP.GE.U32.AND P0, PT, R16, UR24, PT ;  /* 0x0000001810007c0c */ /* 0x000fe2000bf06070 */
[----:B------:R-:W-:-:S03]  /*8340*/  IMAD.MOV.U32 R6, RZ, RZ, -0x1 ;  /* 0xffffffffff067424 */ /* 0x000fc600078e00ff */
[----:B------:R-:W-:Y:S02]  /*8350*/  ISETP.GE.U32.AND.EX P0, PT, R17, UR25, PT, P0 ;  /* 0x0000001911007c0c */ /* 0x000fe4000bf06100 */
[----:B------:R-:W-:Y:S01]  /*8360*/  SYNCS.ARRIVE.TRANS64.RED.A1T0 RZ, [UR4], RZ ;  /* 0x000000ffffff79a7 */ /* 0x000fe20008100404 */
[----:B------:R-:W-:-:S04]  /*8370*/  UIADD3 UR4, UR5, 0x1, URZ ;  /* 0x0000000105047890 */ /* 0x000fc8000fffe03f */
[----:B------:R-:W-:-:S04]  /*8380*/  UISETP.NE.AND UP0, UPT, UR4, 0x3, UPT ;  /* 0x000000030400788c */ /* 0x000fc8000bf05270 */
[----:B------:R-:W-:Y:S02]  /*8390*/  USEL UR5, URZ, 0x1, UP0 ;  /* 0x000000013f057887 */ /* 0x000fe40008000000 */
[----:B------:R-:W-:-:S04]  /*83a0*/  USEL UR4, UR4, URZ, UP0 ;  /* 0x0000003f04047287 */ /* 0x000fc80008000000 */
[----:B------:R-:W-:Y:S01]  /*83b0*/  LOP3.LUT R8, R8, UR5, RZ, 0x3c, !PT ;  /* 0x0000000508087c12 */ /* 0x000fe2000f8e3cff */
[----:B------:R-:W-:Y:S07]  /*83c0*/  @P0 BRA `(.L_x_104) ;  /* 0x0000000400580947 */ /* 0x000fee0003800000 */
[----:B------:R-:W1:Y:S01]  /*83d0*/  S2R R13, SR_CTAID.X ;  /* 0x00000000000d7919 */ /* 0x000e620000002500 */
[----:B------:R-:W2:Y:S01]  /*83e0*/  LDC.64 R14, c[0x0][0x8d0] ;  /* 0x00023400ff0e7b82 */ /* 0x000ea20000000a00 */
[----:B------:R-:W-:Y:S01]  /*83f0*/  ULDC UR5, c[0x0][0x150] ;  /* 0x0000540000057ab9 */ /* 0x000fe20000000800 */
[----:B------:R-:W-:Y:S01]  /*8400*/  IMAD.MOV.U32 R22, RZ, RZ, R17 ;  /* 0x000000ffff167224 */ /* 0x000fe200078e0011 */
[----:B------:R-:W3:Y:S05]  /*8410*/  S2R R20, SR_CTAID.Y ;  /* 0x0000000000147919 */ /* 0x000eea0000002600 */
[----:B------:R-:W4:Y:S08]  /*8420*/  LDC R6, c[0x0][0x144] ;  /* 0x00005100ff067b82 */ /* 0x000f300000000800 */
[----:B------:R-:W4:Y:S01]  /*8430*/  LDC R21, c[0x0][0x8d8] ;  /* 0x00023600ff157b82 */ /* 0x000f220000000800 */
[----:B--2---:R-:W-:-:S04]  /*8440*/  ISETP.NE.U32.AND P0, PT, R14, RZ, PT ;  /* 0x000000ff0e00720c */ /* 0x004fc80003f05070 */
[----:B------:R-:W-:Y:S02]  /*8450*/  ISETP.NE.AND.EX P0, PT, R15, RZ, PT, P0 ;  /* 0x000000ff0f00720c */ /* 0x000fe40003f05300 */
[----:B-1----:R-:W-:Y:S02]  /*8460*/  I2FP.F32.U32 R4, R13 ;  /* 0x0000000d00047245 */ /* 0x002fe40000201000 */
[----:B---3--:R-:W-:-:S03]  /*8470*/  I2FP.F32.U32 R18, R20 ;  /* 0x0000001400127245 */ /* 0x008fc60000201000 */
[----:B------:R-:W-:-:S06]  /*8480*/  FMUL R4, R4, UR5 ;  /* 0x0000000504047c20 */ /* 0x000fcc0008400000 */
[----:B------:R-:W1:Y:S02]  /*8490*/  F2I.U32.TRUNC.NTZ R4, R4 ;  /* 0x0000000400047305 */ /* 0x000e64000020f000 */
[----:B-1----:R-:W-:-:S04]  /*84a0*/  IMAD.MOV R5, RZ, RZ, -R4 ;  /* 0x000000ffff057224 */ /* 0x002fc800078e0a04 */
[----:B----4-:R-:W-:Y:S02]  /*84b0*/  IMAD R13, R6, R5, R13 ;  /* 0x00000005060d7224 */ /* 0x010fe400078e020d */
[----:B------:R-:W-:Y:S01]  /*84c0*/  IMAD.MOV.U32 R6, RZ, RZ, R16 ;  /* 0x000000ffff067224 */ /* 0x000fe200078e0010 */
[----:B------:R-:W-:Y:S06]  /*84d0*/  @!P0 BRA `(.L_x_105) ;  /* 0x0000000000308947 */ /* 0x000fec0003800000 */
[----:B------:R-:W1:Y:S02]  /*84e0*/  LDC R5, c[0x0][0x8dc] ;  /* 0x00023700ff057b82 */ /* 0x000e640000000800 */
[----:B-1----:R-:W-:-:S04]  /*84f0*/  IADD3 R5, P0, R16, R5, RZ ;  /* 0x0000000510057210 */ /* 0x002fc80007f1e0ff */
[----:B------:R-:W-:-:S05]  /*8500*/  IADD3.X R23, RZ, R17, RZ, P0, !PT ;  /* 0x00000011ff177210 */ /* 0x000fca00007fe4ff */
[----:B------:R-:W-:-:S04]  /*8510*/  IMAD.WIDE.U32 R6, R23, R14, RZ ;  /* 0x0000000e17067225 */ /* 0x000fc800078e00ff */
[----:B------:R-:W-:-:S04]  /*8520*/  IMAD.WIDE.U32 R6, P0, R5, R15, R6 ;  /* 0x0000000f05067225 */ /* 0x000fc80007800006 */
[----:B------:R-:W-:-:S04]  /*8530*/  IMAD.WIDE.U32 R4, R5, R14, RZ ;  /* 0x0000000e05047225 */ /* 0x000fc800078e00ff */
[----:B------:R-:W-:Y:S01]  /*8540*/  IMAD.MOV.U32 R4, RZ, RZ, R7 ;  /* 0x000000ffff047224 */ /* 0x000fe200078e0007 */
[----:B------:R-:W-:Y:S01]  /*8550*/  IADD3 RZ, P1, R5, R6, RZ ;  /* 0x0000000605ff7210 */ /* 0x000fe20007f3e0ff */
[----:B------:R-:W-:-:S04]  /*8560*/  IMAD.X R5, RZ, RZ, RZ, P0 ;  /* 0x000000ffff057224 */ /* 0x000fc800000e06ff */
[----:B------:R-:W-:-:S04]  /*8570*/  IMAD.WIDE.U32.X R4, R23, R15, R4, P1 ;  /* 0x0000000f17047225 */ /* 0x000fc800008e0404 */
[----:B------:R-:W-:Y:S02]  /*8580*/  IMAD.MOV.U32 R6, RZ, RZ, R4 ;  /* 0x000000ffff067224 */ /* 0x000fe400078e0004 */
[----:B------:R-:W-:-:S07]  /*8590*/  IMAD.MOV.U32 R22, RZ, RZ, R5 ;  /* 0x000000ffff167224 */ /* 0x000fce00078e0005 */
.L_x_105:
[----:B------:R-:W-:Y:S01]  /*85a0*/  ULDC UR5, c[0x0][0x154] ;  /* 0x0000550000057ab9 */ /* 0x000fe20000000800 */
[----:B------:R-:W1:Y:S01]  /*85b0*/  LDC R7, c[0x0][0x148] ;  /* 0x00005200ff077b82 */ /* 0x000e620000000800 */
[----:B------:R-:W-:Y:S01]  /*85c0*/  FMUL R14, R18, UR5 ;  /* 0x00000005120e7c20 */ /* 0x000fe20008400000 */
[----:B------:R-:W-:Y:S02]  /*85d0*/  ISETP.NE.AND P2, PT, R2, 0x1, PT ;  /* 0x000000010200780c */ /* 0x000fe40003f45270 */
[-CC-:B------:R-:W-:Y:S02]  /*85e0*/  SHF.R.U64 R18, R6, R21.reuse, R22.reuse ;  /* 0x0000001506127219 */ /* 0x180fe40000001216 */
[----:B------:R-:W-:Y:S01]  /*85f0*/  SHF.R.U32.HI R21, RZ, R21, R22 ;  /* 0x00000015ff157219 */ /* 0x000fe20000011616 */
[----:B------:R-:W2:Y:S01]  /*8600*/  F2I.U32.TRUNC.NTZ R14, R14 ;  /* 0x0000000e000e7305 */ /* 0x000ea2000020f000 */
[----:B------:R-:W3:Y:S01]  /*8610*/  LDC.64 R4, c[0x0][0x8c8] ;  /* 0x00023200ff047b82 */ /* 0x000ee20000000a00 */
[----:B------:R-:W-:-:S05]  /*8620*/  IADD3 R23, P0, RZ, -R18, RZ ;  /* 0x80000012ff177210 */ /* 0x000fca0007f1e0ff */
[----:B------:R-:W-:Y:S02]  /*8630*/  IMAD.X R21, RZ, RZ, ~R21, P0 ;  /* 0x000000ffff157224 */ /* 0x000fe400000e0e15 */
[----:B------:R-:W4:Y:S01]  /*8640*/  LDC R22, c[0x0][0x8c0] ;  /* 0x00023000ff167b82 */ /* 0x000f220000000800 */
[----:B--2---:R-:W-:-:S07]  /*8650*/  IMAD.MOV R15, RZ, RZ, -R14 ;  /* 0x000000ffff0f7224 */ /* 0x004fce00078e0a0e */
[----:B------:R-:W2:Y:S01]  /*8660*/  LDC R27, c[0x0][0x900] ;  /* 0x00024000ff1b7b82 */ /* 0x000ea20000000800 */
[----:B-1----:R-:W-:-:S07]  /*8670*/  @P2 IMAD R13, R7, R15, R20 ;  /* 0x0000000f070d2224 */ /* 0x002fce00078e0214 */
[----:B------:R-:W1:Y:S01]  /*8680*/  LDC.64 R14, c[0x0][0x8e8] ;  /* 0x00023a00ff0e7b82 */ /* 0x000e620000000a00 */
[----:B---3--:R-:W-:-:S04]  /*8690*/  IMAD R6, R21, R4, RZ ;  /* 0x0000000415067224 */ /* 0x008fc800078e02ff */
[C---:B------:R-:W-:Y:S02]  /*86a0*/  IMAD R7, R23.reuse, R5, R6 ;  /* 0x0000000517077224 */ /* 0x040fe400078e0206 */
[----:B------:R-:W-:Y:S01]  /*86b0*/  IMAD.WIDE.U32 R4, R23, R4, R16 ;  /* 0x0000000417047225 */ /* 0x000fe200078e0010 */
[----:B------:R-:W3:Y:S03]  /*86c0*/  LDC R6, c[0x0][0x8b0] ;  /* 0x00022c00ff067b82 */ /* 0x000ee60000000800 */
[----:B------:R-:W-:-:S05]  /*86d0*/  IMAD.IADD R5, R5, 0x1, R7 ;  /* 0x0000000105057824 */ /* 0x000fca00078e0207 */
[-CC-:B----4-:R-:W-:Y:S01]  /*86e0*/  SHF.R.U64 R26, R4, R22.reuse, R5.reuse ;  /* 0x00000016041a7219 */ /* 0x190fe20000001205 */
[----:B------:R-:W4:Y:S01]  /*86f0*/  LDC R25, c[0x0][0x8f0] ;  /* 0x00023c00ff197b82 */ /* 0x000f220000000800 */
[----:B------:R-:W-:Y:S02]  /*8700*/  SHF.R.U32.HI R5, RZ, R22, R5 ;  /* 0x00000016ff057219 */ /* 0x000fe40000011605 */
[----:B-1----:R-:W-:-:S05]  /*8710*/  ISETP.NE.U32.AND P0, PT, R14, RZ, PT ;  /* 0x000000ff0e00720c */ /* 0x002fca0003f05070 */
[----:B------:R-:W1:Y:S01]  /*8720*/  LDC R24, c[0x0][0x8e0] ;  /* 0x00023800ff187b82 */ /* 0x000e620000000800 */
[----:B------:R-:W-:Y:S02]  /*8730*/  ISETP.NE.AND.EX P0, PT, R15, RZ, PT, P0 ;  /* 0x000000ff0f00720c */ /* 0x000fe40003f05300 */
[----:B---3--:R-:W-:-:S05]  /*8740*/  SHF.R.U64 R23, R26, R6, R5 ;  /* 0x000000061a177219 */ /* 0x008fca0000001205 */
[----:B------:R-:W3:Y:S01]  /*8750*/  LDC R22, c[0x0][0x8b8] ;  /* 0x00022e00ff167b82 */ /* 0x000ee20000000800 */
[----:B------:R-:W-:-:S04]  /*8760*/  SHF.R.U32.HI R4, RZ, R6, R5 ;  /* 0x00000006ff047219 */ /* 0x000fc80000011605 */
[-CC-:B--2---:R-:W-:Y:S02]  /*8770*/  SHF.R.U64 R21, R23, R27.reuse, R4.reuse ;  /* 0x0000001b17157219 */ /* 0x184fe40000001204 */
[----:B------:R-:W-:Y:S01]  /*8780*/  SHF.R.U32.HI R27, RZ, R27, R4 ;  /* 0x0000001bff1b7219 */ /* 0x000fe20000011604 */
[----:B------:R-:W2:Y:S02]  /*8790*/  LDC R20, c[0x0][0x8a8] ;  /* 0x00022a00ff147b82 */ /* 0x000ea40000000800 */
[----:B------:R-:W-:Y:S02]  /*87a0*/  IMAD.MOV.U32 R4, RZ, RZ, R21 ;  /* 0x000000ffff047224 */ /* 0x000fe400078e0015 */
[----:B------:R-:W-:Y:S01]  /*87b0*/  IMAD.MOV.U32 R5, RZ, RZ, R27 ;  /* 0x000000ffff057224 */ /* 0x000fe200078e001b */
[----:B----4-:R-:W-:Y:S06]  /*87c0*/  @!P0 BRA `(.L_x_106) ;  /* 0x0000000000288947 */ /* 0x010fec0003800000 */
[----:B------:R-:W4:Y:S02]  /*87d0*/  LDC R4, c[0x0][0x8f4] ;  /* 0x00023d00ff047b82 */ /* 0x000f240000000800 */
[----:B----4-:R-:W-:-:S05]  /*87e0*/  IADD3 R5, P0, R21, R4, RZ ;  /* 0x0000000415057210 */ /* 0x010fca0007f1e0ff */
[----:B------:R-:W-:-:S04]  /*87f0*/  IMAD.X R27, RZ, RZ, R27, P0 ;  /* 0x000000ffff1b7224 */ /* 0x000fc800000e061b */
[----:B------:R-:W-:-:S04]  /*8800*/  IMAD.WIDE.U32 R6, R27, R14, RZ ;  /* 0x0000000e1b067225 */ /* 0x000fc800078e00ff */
[----:B------:R-:W-:-:S04]  /*8810*/  IMAD.WIDE.U32 R6, P0, R5, R15, R6 ;  /* 0x0000000f05067225 */ /* 0x000fc80007800006 */
[----:B------:R-:W-:-:S04]  /*8820*/  IMAD.WIDE.U32 R4, R5, R14, RZ ;  /* 0x0000000e05047225 */ /* 0x000fc800078e00ff */
[----:B------:R-:W-:Y:S01]  /*8830*/  IMAD.MOV.U32 R4, RZ, RZ, R7 ;  /* 0x000000ffff047224 */ /* 0x000fe200078e0007 */
[----:B------:R-:W-:Y:S01]  /*8840*/  IADD3 RZ, P1, R5, R6, RZ ;  /* 0x0000000605ff7210 */ /* 0x000fe20007f3e0ff */
[----:B------:R-:W-:-:S04]  /*8850*/  IMAD.X R5, RZ, RZ, RZ, P0 ;  /* 0x000000ffff057224 */ /* 0x000fc800000e06ff */
[----:B------:R-:W-:-:S08]  /*8860*/  IMAD.WIDE.U32.X R4, R27, R15, R4, P1 ;  /* 0x0000000f1b047225 */ /* 0x000fd000008e0404 */
.L_x_106:
[----:B------:R-:W-:Y:S01]  /*8870*/  SHF.R.U64 R25, R4, R25, R5 ;  /* 0x0000001904197219 */ /* 0x000fe20000001205 */
[----:B------:R-:W-:Y:S01]  /*8880*/  IMAD.MOV.U32 R6, RZ, RZ, R18 ;  /* 0x000000ffff067224 */ /* 0x000fe200078e0012 */
[----:B------:R-:W-:Y:S02]  /*8890*/  LOP3.LUT R4, R23, R12, RZ, 0xc0, !PT ;  /* 0x0000000c17047212 */ /* 0x000fe400078ec0ff */
[----:B------:R-:W-:Y:S01]  /*88a0*/  LOP3.LUT R26, R26, R11, RZ, 0xc0, !PT ;  /* 0x0000000b1a1a7212 */ /* 0x000fe200078ec0ff */
[----:B------:R-:W-:Y:S02]  /*88b0*/  IMAD.MOV R5, RZ, RZ, -R25 ;  /* 0x000000ffff057224 */ /* 0x000fe400078e0a19 */
[----:B------:R-:W-:Y:S02]  /*88c0*/  IMAD R4, R9, R25, R4 ;  /* 0x0000001909047224 */ /* 0x000fe400078e0204 */
[----:B-1----:R-:W-:Y:S02]  /*88d0*/  IMAD R21, R5, R24, R21 ;  /* 0x0000001805157224 */ /* 0x002fe400078e0215 */
[----:B---3--:R-:W-:-:S02]  /*88e0*/  IMAD R13, R4, R22, R13 ;  /* 0x00000016040d7224 */ /* 0x008fc400078e020d */
[----:B--2---:R-:W-:Y:S02]  /*88f0*/  IMAD R20, R21, R20, R26 ;  /* 0x0000001415147224 */ /* 0x004fe400078e021a */
[----:B------:R-:W-:-:S03]  /*8900*/  IMAD.MOV.U32 R4, RZ, RZ, 0x1 ;  /* 0x00000001ff047424 */ /* 0x000fc600078e00ff */
[----:B------:R-:W-:Y:S02]  /*8910*/  SEL R7, R20, R13, !P2 ;  /* 0x0000000d14077207 */ /* 0x000fe40005000000 */
[----:B------:R-:W-:-:S07]  /*8920*/  SEL R13, R13, R20, !P2 ;  /* 0x000000140d0d7207 */ /* 0x000fce0005000000 */
.L_x_104:
[----:B------:R-:W-:-:S13]  /*8930*/  LOP3.LUT P0, RZ, R4, 0xff, RZ, 0xc0, !PT ;  /* 0x000000ff04ff7812 */ /* 0x000fda000780c0ff */
[----:B------:R-:W-:Y:S05]  /*8940*/  @P0 BRA `(.L_x_107) ;  /* 0xfffffff000f00947 */ /* 0x000fea000383ffff */
.L_x_87:
[----:B------:R-:W-:-:S13]  /*8950*/  ELECT P0, URZ, PT ;  /* 0x00000000003f782f */ /* 0x000fda0003800000 */
[----:B------:R-:W-:Y:S05]  /*8960*/  @!P0 BRA `(.L_x_11) ;  /* 0x0000001400108947 */ /* 0x000fea0003800000 */
[----:B------:R-:W-:-:S04]  /*8970*/  LOP3.LUT R19, R19, 0x2, RZ, 0xfc, !PT ;  /* 0x0000000213137812 */ /* 0x000fc800078efcff */
[----:B------:R-:W-:-:S13]  /*8980*/  ISETP.NE.AND P1, PT, R19, 0x3, PT ;  /* 0x000000031300780c */ /* 0x000fda0003f25270 */
[----:B------:R-:W-:Y:S05]  /*8990*/  @!P1 BRA `(.L_x_108) ;  /* 0x0000000000049947 */ /* 0x000fea0003800000 */
[----:B------:R-:W-:Y:S01]  /*89a0*/  BPT.TRAP 0x1 ;  /* 0x000000040000795c */ /* 0x000fe20000300000 */
.L_x_108:
[----:B------:R-:W-:Y:S01]  /*89b0*/  IMAD.U32 R7, RZ, RZ, UR42 ;  /* 0x0000002aff077e24 */ /* 0x000fe2000f8e00ff */
[----:B------:R-:W-:Y:S01]  /*89c0*/  MOV R0, 0x400 ;  /* 0x0000040000007802 */ /* 0x000fe20000000f00 */
[----:B------:R-:W-:-:S03]  /*89d0*/  IMAD.U32 R2, RZ, RZ, UR4 ;  /* 0x00000004ff027e24 */ /* 0x000fc6000f8e00ff */
[----:B------:R-:W-:Y:S02]  /*89e0*/  LEA R7, R7, R0, 0x18 ;  /* 0x0000000007077211 */ /* 0x000fe400078ec0ff */
[----:B------:R-:W-:-:S03]  /*89f0*/  SHF.L.U32 R0, R8, 0x1f, RZ ;  /* 0x0000001f08007819 */ /* 0x000fc600000006ff */
[----:B-1---5:R-:W-:-:S04]  /*8a00*/  IMAD R3, R2, 0x8, R7 ;  /* 0x0000000802037824 */ /* 0x022fc800078e0207 */
[----:B------:R-:W1:Y:S02]  /*8a10*/  SYNCS.PHASECHK.TRANS64.TRYWAIT P0, [R3+URZ+0x98], R0 ;  /* 0x00009800030075a7 */ /* 0x000e64000800017f */
[----:B-1----:R-:W-:Y:S05]  /*8a20*/  @!P0 BRA `(.L_x_109) ;  /* 0x0000001400848947 */ /* 0x002fea0003800000 */
.L_x_141:
[----:B------:R-:W-:Y:S05]  /*8a30*/  @!P1 BRA `(.L_x_110) ;  /* 0x0000000000049947 */ /* 0x000fea0003800000 */
[----:B------:R-:W-:Y:S01]  /*8a40*/  BPT.TRAP 0x1 ;  /* 0x000000040000795c */ /* 0x000fe20000300000 */
.L_x_110:
[----:B------:R-:W-:-:S04]  /*8a50*/  UIADD3 UR5, UR4, 0x1, URZ ;  /* 0x0000000104057890 */ /* 0x000fc8000fffe03f */
[----:B------:R-:W-:Y:S02]  /*8a60*/  UISETP.NE.AND UP0, UPT, UR5, 0x3, UPT ;  /* 0x000000030500788c */ /* 0x000fe4000bf05270 */
[----:B------:R-:W-:Y:S02]  /*8a70*/  IMAD.U32 R2, RZ, RZ, UR5 ;  /* 0x00000005ff027e24 */ /* 0x000fe4000f8e00ff */
[----:B------:R-:W-:Y:S02]  /*8a80*/  USEL UR5, URZ, 0x1, UP0 ;  /* 0x000000013f057887 */ /* 0x000fe40008000000 */
[----:B------:R-:W-:-:S04]  /*8a90*/  PLOP3.LUT P0, PT, PT, PT, UP0, 0x80, 0x0 ;  /* 0x000000000000781c */ /* 0x000fc80003f0f008 */
[----:B------:R-:W-:Y:S02]  /*8aa0*/  SEL R2, R2, RZ, P0 ;  /* 0x000000ff02027207 */ /* 0x000fe40000000000 */
[----:B-1----:R-:W-:-:S03]  /*8ab0*/  LOP3.LUT R3, R8, UR5, RZ, 0x3c, !PT ;  /* 0x0000000508037c12 */ /* 0x002fc6000f8e3cff */
[----:B--2---:R-:W-:Y:S01]  /*8ac0*/  IMAD R5, R2, 0x8, R7 ;  /* 0x0000000802057824 */ /* 0x004fe200078e0207 */
[----:B------:R-:W-:-:S04]  /*8ad0*/  SHF.L.U32 R0, R3, 0x1f, RZ ;  /* 0x0000001f03007819 */ /* 0x000fc800000006ff */
[----:B------:R-:W1:Y:S02]  /*8ae0*/  SYNCS.PHASECHK.TRANS64.TRYWAIT P0, [R5+URZ+0x98], R0 ;  /* 0x00009800050075a7 */ /* 0x000e64000800017f */
[----:B-1----:R-:W-:Y:S05]  /*8af0*/  @!P0 BRA `(.L_x_111) ;  /* 0x0000001400648947 */ /* 0x002fea0003800000 */
.L_x_142:
[----:B------:R-:W-:Y:S05]  /*8b00*/  @!P1 BRA `(.L_x_112) ;  /* 0x0000000000049947 */ /* 0x000fea0003800000 */
[----:B------:R-:W-:Y:S01]  /*8b10*/  BPT.TRAP 0x1 ;  /* 0x000000040000795c */ /* 0x000fe20000300000 */
.L_x_112:
[----:B-1----:R-:W-:-:S05]  /*8b20*/  VIADD R0, R2, 0x1 ;  /* 0x0000000102007836 */ /* 0x002fca0000000000 */
[----:B------:R-:W-:-:S04]  /*8b30*/  ISETP.NE.AND P0, PT, R0, 0x3, PT ;  /* 0x000000030000780c */ /* 0x000fc80003f05270 */
[----:B------:R-:W-:Y:S02]  /*8b40*/  SEL R2, RZ, 0x1, P0 ;  /* 0x00000001ff027807 */ /* 0x000fe40000000000 */
[----:B------:R-:W-:Y:S02]  /*8b50*/  SEL R0, R0, RZ, P0 ;  /* 0x000000ff00007207 */ /* 0x000fe40000000000 */
[----:B------:R-:W-:-:S03]  /*8b60*/  LOP3.LUT R2, R3, R2, RZ, 0x3c, !PT ;  /* 0x0000000203027212 */ /* 0x000fc600078e3cff */
[----:B------:R-:W-:Y:S01]  /*8b70*/  IMAD R3, R0, 0x8, R7 ;  /* 0x0000000800037824 */ /* 0x000fe200078e0207 */
[----:B------:R-:W-:-:S07]  /*8b80*/  SHF.L.U32 R0, R2, 0x1f, RZ ;  /* 0x0000001f02007819 */ /* 0x000fce00000006ff */
.L_x_113:
[----:B-1----:R1:W2:Y:S02]  /*8b90*/  SYNCS.PHASECHK.TRANS64.TRYWAIT P0, [R3+URZ+0x98], R0 ;  /* 0x00009800030075a7 */ /* 0x0022a4000800017f */
[----:B--2---:R-:W-:Y:S05]  /*8ba0*/  @!P0 NANOSLEEP.SYNCS 0x989680 ;  /* 0x009896800000895d */ /* 0x004fea0003900000 */
[----:B------:R-:W2:Y:S02]  /*8bb0*/  @!P0 SYNCS.PHASECHK.TRANS64 P0, [R3+URZ+0x98], R0 ;  /* 0x00009800030085a7 */ /* 0x000ea4000800007f */
[----:B--2---:R-:W-:Y:S05]  /*8bc0*/  @P0 BRA `(.L_x_11) ;  /* 0x0000001000780947 */ /* 0x004fea0003800000 */
[----:B------:R-:W-:Y:S05]  /*8bd0*/  BRA `(.L_x_113) ;  /* 0xfffffffc00ec7947 */ /* 0x000fea000383ffff */
.L_x_82:
[----:B------:R-:W-:Y:S01]  /*8be0*/  LOP3.LUT P0, RZ, R10, 0xff, RZ, 0xc0, !PT ;  /* 0x000000ff0aff7812 */ /* 0x000fe2000780c0ff */
[----:B------:R-:W-:Y:S02]  /*8bf0*/  IMAD.MOV.U32 R3, RZ, RZ, 0x1 ;  /* 0x00000001ff037424 */ /* 0x000fe400078e00ff */
[----:B------:R-:W-:-:S10]  /*8c00*/  IMAD.MOV.U32 R0, RZ, RZ, RZ ;  /* 0x000000ffff007224 */ /* 0x000fd400078e00ff */
[----:B------:R-:W-:Y:S05]  /*8c10*/  @!P0 BRA `(.L_x_114) ;  /* 0x0000000c00208947 */ /* 0x000fea0003800000 */
[----:B------:R-:W1:Y:S01]  /*8c20*/  LDC R0, c[0x0][0x28c] ;  /* 0x0000a300ff007b82 */ /* 0x000e620000000800 */
[C---:B------:R-:W-:Y:S01]  /*8c30*/  LOP3.LUT P2, RZ, R18.reuse, 0x7f, RZ, 0xc0, !PT ;  /* 0x0000007f12ff7812 */ /* 0x040fe2000784c0ff */
[----:B------:R-:W-:Y:S01]  /*8c40*/  ULDC UR5, c[0x0][0x900] ;  /* 0x0002400000057ab9 */ /* 0x000fe20000000800 */
[----:B------:R-:W-:Y:S01]  /*8c50*/  LOP3.LUT P0, RZ, R18, 0x1f, RZ, 0xc0, !PT ;  /* 0x0000001f12ff7812 */ /* 0x000fe2000780c0ff */
[----:B------:R-:W-:Y:S01]  /*8c60*/  UMOV UR6, 0xffffffff ;  /* 0xffffffff00067882 */ /* 0x000fe20000000000 */
[----:B------:R-:W-:Y:S01]  /*8c70*/  BSSY B0, `(.L_x_114) ;  /* 0x00000c2000007945 */ /* 0x000fe20003800000 */
[----:B------:R-:W-:Y:S01]  /*8c80*/  USHF.L.U32 UR6, UR6, UR5, URZ ;  /* 0x0000000506067299 */ /* 0x000fe2000800063f */
[----:B------:R-:W-:Y:S01]  /*8c90*/  IMAD.MOV.U32 R10, RZ, RZ, 0x1 ;  /* 0x00000001ff0a7424 */ /* 0x000fe200078e00ff */
[----:B------:R-:W-:Y:S01]  /*8ca0*/  LOP3.LUT R18, R22, 0x2, RZ, 0xfc, !PT ;  /* 0x0000000216127812 */ /* 0x000fe200078efcff */
[----:B------:R-:W-:Y:S01]  /*8cb0*/  ULDC UR4, c[0x0][0x8a8] ;  /* 0x00022a0000047ab9 */ /* 0x000fe20000000800 */
[----:B------:R-:W-:Y:S01]  /*8cc0*/  PLOP3.LUT P0, PT, P0, P2, PT, 0x8a, 0x0 ;  /* 0x000000000000781c */ /* 0x000fe20000705172 */
[----:B------:R-:W-:Y:S01]  /*8cd0*/  UMOV UR7, 0x1 ;  /* 0x0000000100077882 */ /* 0x000fe20000000000 */
[----:B------:R-:W-:-:S02]  /*8ce0*/  UIADD3 UR15, UR4, -0x1, URZ ;  /* 0xffffffff040f7890 */ /* 0x000fc4000fffe03f */
[----:B------:R-:W-:Y:S02]  /*8cf0*/  USHF.L.U32 UR17, UR7, UR5, URZ ;  /* 0x0000000507117299 */ /* 0x000fe4000800063f */
[----:B------:R-:W-:Y:S01]  /*8d00*/  ULOP3.LUT UR16, URZ, UR6, URZ, 0x33, !UPT ;  /* 0x000000063f107292 */ /* 0x000fe2000f8e333f */
[----:B------:R-:W-:Y:S01]  /*8d10*/  ULDC.64 UR20, c[0x0][0x198] ;  /* 0x0000660000147ab9 */ /* 0x000fe20000000a00 */
[----:B-1----:R-:W-:-:S05]  /*8d20*/  VIADD R0, R0, 0x3f ;  /* 0x0000003f00007836 */ /* 0x002fca0000000000 */
[----:B------:R-:W-:-:S04]  /*8d30*/  SHF.R.S32.HI R3, RZ, 0x1f, R0 ;  /* 0x0000001fff037819 */ /* 0x000fc80000011400 */
[----:B------:R-:W-:Y:S01]  /*8d40*/  LEA.HI R3, R3, R0, RZ, 0x6 ;  /* 0x0000000003037211 */ /* 0x000fe200078f30ff */
[----:B------:R-:W-:-:S03]  /*8d50*/  IMAD.MOV.U32 R0, RZ, RZ, RZ ;  /* 0x000000ffff007224 */ /* 0x000fc600078e00ff */
[----:B------:R-:W-:Y:S01]  /*8d60*/  SHF.R.S32.HI R11, RZ, 0x6, R3 ;  /* 0x00000006ff0b7819 */ /* 0x000fe20000011403 */
[----:B------:R-:W-:-:S04]  /*8d70*/  IMAD.MOV.U32 R3, RZ, RZ, 0x1 ;  /* 0x00000001ff037424 */ /* 0x000fc800078e00ff */
[----:B------:R-:W-:-:S07]  /*8d80*/  VIADD R12, R11, 0x1 ;  /* 0x000000010b0c7836 */ /* 0x000fce0000000000 */
.L_x_126:
[----:B------:R-:W-:-:S03]  /*8d90*/  UMOV UR4, 0xffffffff ;  /* 0xffffffff00047882 */ /* 0x000fc60000000000 */
[----:B------:R-:W-:Y:S05]  /*8da0*/  BRA.DIV UR4, `(.L_x_115) ;  /* 0x0000001204cc7947 */ /* 0x000fea000b800000 */
[----:B------:R-:W-:-:S13]  /*8db0*/  ELECT P6, URZ, PT ;  /* 0x00000000003f782f */ /* 0x000fda00038c0000 */
.L_x_145:
[----:B------:R-:W1:Y:S01]  /*8dc0*/  LDC R4, c[0x0][0x28c] ;  /* 0x0000a300ff047b82 */ /* 0x000e620000000800 */
[----:B------:R-:W-:Y:S01]  /*8dd0*/  BSSY B1, `(.L_x_116) ;  /* 0x0000037000017945 */ /* 0x000fe20003800000 */
[----:B-1----:R-:W-:-:S13]  /*8de0*/  ISETP.LT.OR P6, PT, R4, 0x1, !P6 ;  /* 0x000000010400780c */ /* 0x002fda00077c1670 */
[----:B------:R-:W-:Y:S05]  /*8df0*/  @P6 BRA `(.L_x_117) ;  /* 0x0000000000d06947 */ /* 0x000fea0003800000 */
[----:B------:R-:W-:Y:S02]  /*8e00*/  IMAD.SHL.U32 R14, R7, 0x40, RZ ;  /* 0x00000040070e7824 */ /* 0x000fe400078e00ff */
[----:B------:R-:W-:Y:S02]  /*8e10*/  IMAD.SHL.U32 R13, R13, 0x80, RZ ;  /* 0x000000800d0d7824 */ /* 0x000fe400078e00ff */
[----:B------:R-:W-:Y:S02]  /*8e20*/  IMAD.MOV.U32 R19, RZ, RZ, RZ ;  /* 0x000000ffff137224 */ /* 0x000fe400078e00ff */
[----:B------:R-:W-:Y:S02]  /*8e30*/  IMAD.MOV.U32 R4, RZ, RZ, R12 ;  /* 0x000000ffff047224 */ /* 0x000fe400078e000c */
[----:B------:R-:W-:Y:S02]  /*8e40*/  IMAD.MOV.U32 R5, RZ, RZ, R3 ;  /* 0x000000ffff057224 */ /* 0x000fe400078e0003 */
[----:B------:R-:W-:-:S07]  /*8e50*/  IMAD.MOV.U32 R7, RZ, RZ, R0 ;  /* 0x000000ffff077224 */ /* 0x000fce00078e0000 */
.L_x_121:
[----:B------:R-:W1:Y:S01]  /*8e60*/  S2R R9, SR_CgaCtaId ;  /* 0x0000000000097919 */ /* 0x000e620000008800 */
[----:B------:R-:W-:-:S04]  /*8e70*/  MOV R8, 0x400 ;  /* 0x0000040000087802 */ /* 0x000fc80000000f00 */
[----:B-1----:R-:W-:Y:S02]  /*8e80*/  LEA R20, R9, R8, 0x18 ;  /* 0x0000000809147211 */ /* 0x002fe400078ec0ff */
[----:B------:R-:W-:Y:S01]  /*8e90*/  SHF.L.U32 R8, R5, 0x1f, RZ ;  /* 0x0000001f05087819 */ /* 0x000fe200000006ff */
[----:B------:R-:W1:Y:S02]  /*8ea0*/  @!P2 LDC R9, c[0x0][0x500] ;  /* 0x00014000ff09ab82 */ /* 0x000e640000000800 */
[----:B------:R-:W-:-:S04]  /*8eb0*/  IMAD R15, R7, 0x8, R20 ;  /* 0x00000008070f7824 */ /* 0x000fc800078e0214 */
[----:B------:R-:W2:Y:S02]  /*8ec0*/  SYNCS.PHASECHK.TRANS64.TRYWAIT P1, [R15+URZ+0x40], R8 ;  /* 0x000040080f0075a7 */ /* 0x000ea4000802017f */
[----:B--2---:R-:W-:Y:S05]  /*8ed0*/  @!P1 BRA `(.L_x_118) ;  /* 0x0000001000a09947 */ /* 0x004fea0003800000 */
.L_x_146:
[----:B--2---:R-:W-:Y:S01]  /*8ee0*/  PRMT R8, R18, 0x9910, RZ ;  /* 0x0000991012087816 */ /* 0x004fe200000000ff */
[----:B-1----:R1:W-:Y:S03]  /*8ef0*/  @!P2 SYNCS.ARRIVE.TRANS64 RZ, [R15+URZ], R9 ;  /* 0x000000090fffa9a7 */ /* 0x0023e6000800003f */
[----:B------:R-:W-:-:S13]  /*8f00*/  ISETP.NE.AND P1, PT, R8, 0x2, PT ;  /* 0x000000020800780c */ /* 0x000fda0003f25270 */
[----:B-1----:R-:W-:Y:S05]  /*8f10*/  @P1 BRA `(.L_x_119) ;  /* 0x0000000000041947 */ /* 0x002fea0003800000 */
[----:B------:R-:W-:Y:S01]  /*8f20*/  BPT.TRAP 0x1 ;  /* 0x000000040000795c */ /* 0x000fe20000300000 */
.L_x_119:
[----:B------:R-:W-:Y:S05]  /*8f30*/  @P0 BRA `(.L_x_120) ;  /* 0x0000000000040947 */ /* 0x000fea0003800000 */
[----:B------:R-:W-:Y:S01]  /*8f40*/  BPT.TRAP 0x1 ;  /* 0x000000040000795c */ /* 0x000fe20000300000 */
.L_x_120:
[--C-:B------:R-:W-:Y:S01]  /*8f50*/  IMAD R8, R7, 0x4000, R20.reuse ;  /* 0x0000400007087824 */ /* 0x100fe200078e0214 */
[----:B------:R-:W-:Y:S01]  /*8f60*/  R2UR UR9, R15 ;  /* 0x000000000f0972ca */ /* 0x000fe200000e0000 */
[C---:B------:R-:W-:Y:S01]  /*8f70*/  IMAD R20, R7.reuse, 0x2000, R20 ;  /* 0x0000200007147824 */ /* 0x040fe200078e0214 */
[----:B------:R-:W-:Y:S01]  /*8f80*/  UIADD3 UR4, UP0, UR20, 0xf0, URZ ;  /* 0x000000f014047890 */ /* 0x000fe2000ff1e03f */
[----:B------:R-:W-:Y:S01]  /*8f90*/  VIADD R4, R4, 0xffffffff ;  /* 0xffffffff04047836 */ /* 0x000fe20000000000 */
[----:B------:R-:W-:Y:S01]  /*8fa0*/  R2UR UR5, R8 ;  /* 0x00000000080572ca */ /* 0x000fe200000e0000 */
[----:B------:R-:W-:Y:S01]  /*8fb0*/  UIADD3 UR22, UP1, UR20, 0x1f0, URZ ;  /* 0x000001f014167890 */ /* 0x000fe2000ff3e03f */
[----:B------:R-:W-:Y:S01]  /*8fc0*/  R2UR UR8, R20 ;  /* 0x00000000140872ca */ /* 0x000fe200000e0000 */
[----:B------:R-:W-:Y:S01]  /*8fd0*/  VIADD R7, R7, 0x1 ;  /* 0x0000000107077836 */ /* 0x000fe20000000000 */
[----:B------:R-:W-:Y:S01]  /*8fe0*/  R2UR UR11, R13 ;  /* 0x000000000d0b72ca */ /* 0x000fe200000e0000 */
[----:B------:R-:W-:Y:S01]  /*8ff0*/  UIADD3.X UR23, URZ, UR21, URZ, UP1, !UPT ;  /* 0x000000153f177290 */ /* 0x000fe20008ffe43f */
[C---:B------:R-:W-:Y:S01]  /*9000*/  R2UR UR10, R19.reuse ;  /* 0x00000000130a72ca */ /* 0x040fe200000e0000 */
[----:B------:R-:W-:Y:S01]  /*9010*/  UMOV UR6, 0x0 ;  /* 0x0000000000067882 */ /* 0x000fe20000000000 */
[----:B------:R-:W-:Y:S01]  /*9020*/  R2UR UR12, R6 ;  /* 0x00000000060c72ca */ /* 0x000fe200000e0000 */
[----:B------:R-:W-:Y:S01]  /*9030*/  UMOV UR7, 0x10000000 ;  /* 0x1000000000077882 */ /* 0x000fe20000000000 */
[----:B------:R-:W-:Y:S01]  /*9040*/  R2UR UR18, R14 ;  /* 0x000000000e1272ca */ /* 0x000fe200000e0000 */
[----:B------:R-:W-:Y:S01]  /*9050*/  VIADD R19, R19, 0x40 ;  /* 0x0000004013137836 */ /* 0x000fe20000000000 */
[----:B------:R-:W-:Y:S01]  /*9060*/  ISETP.GT.AND P3, PT, R4, 0x1, PT ;  /* 0x000000010400780c */ /* 0x000fe20003f64270 */
[----:B------:R-:W-:Y:S01]  /*9070*/  UIADD3 UR13, UR5, 0x6400, URZ ;  /* 0x00006400050d7890 */ /* 0x000fe2000fffe03f */
[----:B------:R-:W-:Y:S01]  /*9080*/  ISETP.NE.AND P1, PT, R7, 0x8, PT ;  /* 0x000000080700780c */ /* 0x000fe20003f25270 */
[----:B------:R-:W-:-:S02]  /*9090*/  UIADD3.X UR5, URZ, UR21, URZ, UP0, !UPT ;  /* 0x000000153f057290 */ /* 0x000fc400087fe43f */
[----:B------:R-:W-:Y:S01]  /*90a0*/  UIADD3 UR14, UR8, 0x26400, URZ ;  /* 0x00026400080e7890 */ /* 0x000fe2000fffe03f */
[----:B------:R-:W-:Y:S02]  /*90b0*/  SEL R8, RZ, 0x1, P1 ;  /* 0x00000001ff087807 */ /* 0x000fe40000800000 */
[----:B------:R-:W-:Y:S01]  /*90c0*/  UMOV UR8, UR13 ;  /* 0x0000000d00087c82 */ /* 0x000fe20008000000 */
[----:B------:R-:W-:Y:S02]  /*90d0*/  SEL R7, R7, RZ, P1 ;  /* 0x000000ff07077207 */ /* 0x000fe40000800000 */
[----:B------:R-:W-:Y:S01]  /*90e0*/  LOP3.LUT R5, R5, R8, RZ, 0x3c, !PT ;  /* 0x0000000805057212 */ /* 0x000fe200078e3cff */
[----:B------:R1:W-:Y:S02]  /*90f0*/  UTMALDG.3D [UR8], [UR4], desc[UR6] ;  /* 0x00000608040075b4 */ /* 0x0003e40008011000 */
[----:B-1----:R-:W-:Y:S01]  /*9100*/  UMOV UR8, UR14 ;  /* 0x0000000e00087c82 */ /* 0x002fe20008000000 */
[----:B------:R-:W-:-:S02]  /*9110*/  UMOV UR11, UR18 ;  /* 0x00000012000b7c82 */ /* 0x000fc40008000000 */
[----:B------:R1:W-:Y:S02]  /*9120*/  UTMALDG.3D [UR8], [UR22], desc[UR6] ;  /* 0x00000608160075b4 */ /* 0x0003e40008011000 */
[----:B-1----:R-:W-:Y:S05]  /*9130*/  @P3 BRA `(.L_x_121) ;  /* 0xfffffffc00483947 */ /* 0x002fea000383ffff */
.L_x_117:
[----:B------:R-:W-:Y:S05]  /*9140*/  BSYNC B1 ;  /* 0x0000000000017941 */ /* 0x000fea0003800000 */
.L_x_116:
[----:B------:R-:W-:Y:S01]  /*9150*/  LOP3.LUT P3, RZ, R10, 0xff, RZ, 0xc0, !PT ;  /* 0x000000ff0aff7812 */ /* 0x000fe2000786c0ff */
[----:B------:R-:W-:Y:S01]  /*9160*/  IMAD.IADD R0, R11, 0x1, R0 ;  /* 0x000000010b007824 */ /* 0x000fe200078e0200 */
[----:B------:R-:W-:Y:S01]  /*9170*/  IADD3 R16, P4, R16, UR36, RZ ;  /* 0x0000002410107c10 */ /* 0x000fe2000ff9e0ff */
[----:B------:R-:W-:Y:S01]  /*9180*/  ULDC.64 UR4, c[0x0][0x8f8] ;  /* 0x00023e0000047ab9 */ /* 0x000fe20000000a00 */
[----:B------:R-:W-:Y:S01]  /*9190*/  BSSY B1, `(.L_x_122) ;  /* 0x000006d000017945 */ /* 0x000fe20003800000 */
[----:B------:R-:W-:Y:S01]  /*91a0*/  MOV R13, 0xffffffff ;  /* 0xffffffff000d7802 */ /* 0x000fe20000000f00 */
[----:B------:R-:W-:Y:S01]  /*91b0*/  IMAD.MOV.U32 R7, RZ, RZ, -0x1 ;  /* 0xffffffffff077424 */ /* 0x000fe200078e00ff */
[----:B------:R-:W-:Y:S02]  /*91c0*/  SHF.R.U32.HI R4, RZ, 0x3, R0 ;  /* 0x00000003ff047819 */ /* 0x000fe40000011600 */
[----:B------:R-:W-:Y:S02]  /*91d0*/  ISETP.GT.U32.AND P1, PT, R0, 0x7, PT ;  /* 0x000000070000780c */ /* 0x000fe40003f24070 */
[----:B------:R-:W-:-:S02]  /*91e0*/  LOP3.LUT R4, R4, 0x1, RZ, 0xc0, !PT ;  /* 0x0000000104047812 */ /* 0x000fc400078ec0ff */
[----:B------:R-:W1:Y:S01]  /*91f0*/  @P3 S2R R6, SR_CgaCtaId ;  /* 0x0000000000063919 */ /* 0x000e620000008800 */
[----:B------:R-:W-:Y:S02]  /*9200*/  @P3 MOV R5, 0x400 ;  /* 0x0000040000053802 */ /* 0x000fe40000000f00 */
[----:B------:R-:W-:Y:S02]  /*9210*/  ISETP.LT.U32.AND P1, PT, R11, 0x8, P1 ;  /* 0x000000080b00780c */ /* 0x000fe40000f21070 */
[----:B------:R-:W-:Y:S02]  /*9220*/  IADD3.X R17, R17, UR41, RZ, P4, !PT ;  /* 0x0000002911117c10 */ /* 0x000fe4000a7fe4ff */
[----:B------:R-:W-:Y:S02]  /*9230*/  ISETP.GE.U32.AND P4, PT, R16, UR4, PT ;  /* 0x0000000410007c0c */ /* 0x000fe4000bf86070 */
[----:B------:R-:W-:Y:S02]  /*9240*/  LOP3.LUT R0, R0, 0x7, RZ, 0xc0, !PT ;  /* 0x0000000700007812 */ /* 0x000fe400078ec0ff */
[----:B------:R-:W-:-:S02]  /*9250*/  PRMT R10, RZ, 0x7610, R10 ;  /* 0x00007610ff0a7816 */ /* 0x000fc4000000000a */
[----:B-1----:R-:W-:Y:S01]  /*9260*/  @P3 LEA R5, R6, R5, 0x18 ;  /* 0x0000000506053211 */ /* 0x002fe200078ec0ff */
[----:B------:R-:W-:-:S03]  /*9270*/  IMAD.MOV.U32 R6, RZ, RZ, -0x1 ;  /* 0xffffffffff067424 */ /* 0x000fc600078e00ff */
[----:B------:R1:W-:Y:S01]  /*9280*/  @P3 SYNCS.ARRIVE.TRANS64.A1T0 RZ, [R5+URZ+0xb8], RZ ;  /* 0x0000b8ff05ff39a7 */ /* 0x0003e2000810003f */
[----:B------:R-:W-:Y:S02]  /*9290*/  ISETP.NE.U32.AND P3, PT, R4, 0x1, PT ;  /* 0x000000010400780c */ /* 0x000fe40003f65070 */
[----:B------:R-:W-:Y:S02]  /*92a0*/  SEL R4, RZ, 0x1, !P1 ;  /* 0x00000001ff047807 */ /* 0x000fe40004800000 */
[----:B------:R-:W-:Y:S02]  /*92b0*/  ISETP.GE.U32.AND.EX P1, PT, R17, UR5, PT, P4 ;  /* 0x0000000511007c0c */ /* 0x000fe4000bf26140 */
[----:B------:R-:W-:-:S04]  /*92c0*/  ISETP.GT.U32.AND P3, PT, R11, 0x7, !P3 ;  /* 0x000000070b00780c */ /* 0x000fc80005f64070 */
[----:B-1----:R-:W-:-:S04]  /*92d0*/  SEL R5, RZ, 0x1, !P3 ;  /* 0x00000001ff057807 */ /* 0x002fc80005800000 */
[--C-:B------:R-:W-:Y:S02]  /*92e0*/  LOP3.LUT R3, R5, R3, R4.reuse, 0x96, !PT ;  /* 0x0000000305037212 */ /* 0x100fe400078e9604 */
[----:B------:R-:W-:Y:S01]  /*92f0*/  PRMT R4, RZ, 0x7610, R4 ;  /* 0x00007610ff047816 */ /* 0x000fe20000000004 */
[----:B------:R-:W-:Y:S06]  /*9300*/  @P1 BRA `(.L_x_123) ;  /* 0x0000000400541947 */ /* 0x000fec0003800000 */
[----:B------:R-:W-:Y:S01]  /*9310*/  ULDC.64 UR4, c[0x0][0x8d0] ;  /* 0x0002340000047ab9 */ /* 0x000fe20000000a00 */
[----:B------:R-:W1:Y:S01]  /*9320*/  S2R R14, SR_CTAID.X ;  /* 0x00000000000e7919 */ /* 0x000e620000002500 */
[----:B------:R-:W-:Y:S01]  /*9330*/  ISETP.NE.U32.AND P1, PT, RZ, UR4, PT ;  /* 0x00000004ff007c0c */ /* 0x000fe2000bf25070 */
[----:B------:R-:W-:Y:S01]  /*9340*/  ULDC UR7, c[0x0][0x8d8] ;  /* 0x0002360000077ab9 */ /* 0x000fe20000000800 */
[----:B------:R-:W-:Y:S01]  /*9350*/  IMAD.MOV.U32 R4, RZ, RZ, R16 ;  /* 0x000000ffff047224 */ /* 0x000fe200078e0010 */
[----:B------:R-:W2:Y:S01]  /*9360*/  S2R R13, SR_CTAID.Y ;  /* 0x00000000000d7919 */ /* 0x000ea20000002600 */
[----:B------:R-:W-:Y:S01]  /*9370*/  ISETP.NE.AND.EX P1, PT, RZ, UR5, PT, P1 ;  /* 0x00000005ff007c0c */ /* 0x000fe2000bf25310 */
[----:B------:R-:W-:-:S12]  /*9380*/  IMAD.MOV.U32 R5, RZ, RZ, R17 ;  /* 0x000000ffff057224 */ /* 0x000fd800078e0011 */
[----:B------:R-:W-:Y:S05]  /*9390*/  @!P1 BRA `(.L_x_124) ;  /* 0x0000000000289947 */ /* 0x000fea0003800000 */
[----:B------:R-:W-:Y:S02]  /*93a0*/  ULDC UR6, c[0x0][0x8dc] ;  /* 0x0002370000067ab9 */ /* 0x000fe40000000800 */
[----:B------:R-:W-:-:S05]  /*93b0*/  IADD3 R9, P1, R16, UR6, RZ ;  /* 0x0000000610097c10 */ /* 0x000fca000ff3e0ff */
[----:B------:R-:W-:-:S04]  /*93c0*/  IMAD.X R15, RZ, RZ, R17, P1 ;  /* 0x000000ffff0f7224 */ /* 0x000fc800008e0611 */
[----:B------:R-:W-:-:S04]  /*93d0*/  IMAD.WIDE.U32 R6, R15, UR4, RZ ;  /* 0x000000040f067c25 */ /* 0x000fc8000f8e00ff */
[----:B------:R-:W-:-:S04]  /*93e0*/  IMAD.WIDE.U32 R6, P1, R9, UR5, R6 ;  /* 0x0000000509067c25 */ /* 0x000fc8000f820006 */
[----:B------:R-:W-:-:S04]  /*93f0*/  IMAD.WIDE.U32 R8, R9, UR4, RZ ;  /* 0x0000000409087c25 */ /* 0x000fc8000f8e00ff */
[----:B------:R-:W-:Y:S01]  /*9400*/  IMAD.X R5, RZ, RZ, RZ, P1 ;  /* 0x000000ffff057224 */ /* 0x000fe200008e06ff */
[----:B------:R-:W-:Y:S01]  /*9410*/  IADD3 RZ, P1, R9, R6, RZ ;  /* 0x0000000609ff7210 */ /* 0x000fe20007f3e0ff */
[----:B------:R-:W-:-:S04]  /*9420*/  IMAD.MOV.U32 R4, RZ, RZ, R7 ;  /* 0x000000ffff047224 */ /* 0x000fc800078e0007 */
[----:B------:R-:W-:-:S08]  /*9430*/  IMAD.WIDE.U32.X R4, R15, UR5, R4, P1 ;  /* 0x000000050f047c25 */ /* 0x000fd000088e0404 */
.L_x_124:
[--C-:B------:R-:W-:Y:S01]  /*9440*/  SHF.R.U64 R8, R4, UR7, R5.reuse ;  /* 0x0000000704087c19 */ /* 0x100fe20008001205 */
[----:B------:R-:W-:Y:S01]  /*9450*/  ULDC.64 UR4, c[0x0][0x8c8] ;  /* 0x0002320000047ab9 */ /* 0x000fe20000000a00 */
[----:B------:R-:W-:Y:S01]  /*9460*/  SHF.R.U32.HI R4, RZ, UR7, R5 ;  /* 0x00000007ff047c19 */ /* 0x000fe20008011605 */
[----:B------:R-:W3:Y:S01]  /*9470*/  LDC R25, c[0x0][0x144] ;  /* 0x00005100ff197b82 */ /* 0x000ee20000000800 */
[----:B------:R-:W-:Y:S01]  /*9480*/  IADD3 R7, P1, RZ, -R8, RZ ;  /* 0x80000008ff077210 */ /* 0x000fe20007f3e0ff */
[----:B------:R-:W-:Y:S01]  /*9490*/  ULDC.64 UR8, c[0x0][0x8e8] ;  /* 0x00023a0000087ab9 */ /* 0x000fe20000000a00 */
[----:B-1----:R-:W-:Y:S01]  /*94a0*/  I2FP.F32.U32 R9, R14 ;  /* 0x0000000e00097245 */ /* 0x002fe20000201000 */
[----:B------:R-:W-:Y:S02]  /*94b0*/  ULDC UR6, c[0x0][0x8b0] ;  /* 0x00022c0000067ab9 */ /* 0x000fe40000000800 */
[----:B------:R-:W-:Y:S01]  /*94c0*/  IMAD.X R4, RZ, RZ, ~R4, P1 ;  /* 0x000000ffff047224 */ /* 0x000fe200008e0e04 */
[----:B------:R-:W-:Y:S01]  /*94d0*/  ISETP.NE.U32.AND P1, PT, RZ, UR8, PT ;  /* 0x00000008ff007c0c */ /* 0x000fe2000bf25070 */
[----:B------:R-:W1:Y:S02]  /*94e0*/  LDC R20, c[0x0][0x148] ;  /* 0x00005200ff147b82 */ /* 0x000e640000000800 */
[----:B------:R-:W-:Y:S01]  /*94f0*/  IMAD R6, R4, UR4, RZ ;  /* 0x0000000404067c24 */ /* 0x000fe2000f8e02ff */
[----:B------:R-:W-:Y:S01]  /*9500*/  ISETP.NE.AND.EX P1, PT, RZ, UR9, PT, P1 ;  /* 0x00000009ff007c0c */ /* 0x000fe2000bf25310 */
[----:B------:R-:W-:Y:S01]  /*9510*/  IMAD.WIDE.U32 R4, R7, UR4, R16 ;  /* 0x0000000407047c25 */ /* 0x000fe2000f8e0010 */
[----:B------:R-:W-:-:S03]  /*9520*/  ULDC UR4, c[0x0][0x150] ;  /* 0x0000540000047ab9 */ /* 0x000fc60000000800 */
[----:B------:R-:W-:Y:S02]  /*9530*/  IMAD R7, R7, UR5, R6 ;  /* 0x0000000507077c24 */ /* 0x000fe4000f8e0206 */
[----:B------:R-:W-:Y:S01]  /*9540*/  FMUL R6, R9, UR4 ;  /* 0x0000000409067c20 */ /* 0x000fe20008400000 */
[----:B------:R-:W-:Y:S01]  /*9550*/  ULDC UR4, c[0x0][0x8c0] ;  /* 0x0002300000047ab9 */ /* 0x000fe20000000800 */
[----:B------:R-:W-:Y:S01]  /*9560*/  ULDC UR5, c[0x0][0x154] ;  /* 0x0000550000057ab9 */ /* 0x000fe20000000800 */
[----:B------:R-:W-:-:S03]  /*9570*/  IMAD.IADD R5, R5, 0x1, R7 ;  /* 0x0000000105057824 */ /* 0x000fc600078e0207 */
[----:B------:R-:W4:Y:S02]  /*9580*/  F2I.U32.TRUNC.NTZ R6, R6 ;  /* 0x0000000600067305 */ /* 0x000f24000020f000 */
[----:B------:R-:W-:Y:S02]  /*9590*/  SHF.R.U64 R9, R4, UR4, R5 ;  /* 0x0000000404097c19 */ /* 0x000fe40008001205 */
[----:B--2---:R-:W-:-:S05]  /*95a0*/  I2FP.F32.U32 R4, R13 ;  /* 0x0000000d00047245 */ /* 0x004fca0000201000 */
[----:B------:R-:W-:Y:S01]  /*95b0*/  FMUL R21, R4, UR5 ;  /* 0x0000000504157c20 */ /* 0x000fe20008400000 */
[----:B------:R-:W-:Y:S01]  /*95c0*/  SHF.R.U32.HI R4, RZ, UR4, R5 ;  /* 0x00000004ff047c19 */ /* 0x000fe20008011605 */
[----:B------:R-:W-:-:S03]  /*95d0*/  ULDC UR4, c[0x0][0x900] ;  /* 0x0002400000047ab9 */ /* 0x000fc60000000800 */
[--C-:B------:R-:W-:Y:S01]  /*95e0*/  SHF.R.U64 R19, R9, UR6, R4.reuse ;  /* 0x0000000609137c19 */ /* 0x100fe20008001204 */
[----:B------:R-:W2:Y:S01]  /*95f0*/  F2I.U32.TRUNC.NTZ R21, R21 ;  /* 0x0000001500157305 */ /* 0x000ea2000020f000 */
[----:B------:R-:W-:Y:S01]  /*9600*/  SHF.R.U32.HI R4, RZ, UR6, R4 ;  /* 0x00000006ff047c19 */ /* 0x000fe20008011604 */
[----:B----4-:R-:W-:-:S03]  /*9610*/  IMAD.MOV R6, RZ, RZ, -R6 ;  /* 0x000000ffff067224 */ /* 0x010fc600078e0a06 */
[----:B------:R-:W-:Y:S01]  /*9620*/  SHF.R.U64 R15, R19, UR4, R4 ;  /* 0x00000004130f7c19 */ /* 0x000fe20008001204 */
[----:B---3--:R-:W-:Y:S01]  /*9630*/  IMAD R14, R25, R6, R14 ;  /* 0x00000006190e7224 */ /* 0x008fe200078e020e */
[----:B------:R-:W-:-:S03]  /*9640*/  SHF.R.U32.HI R23, RZ, UR4, R4 ;  /* 0x00000004ff177c19 */ /* 0x000fc60008011604 */
[----:B------:R-:W-:Y:S02]  /*9650*/  IMAD.MOV.U32 R4, RZ, RZ, R15 ;  /* 0x000000ffff047224 */ /* 0x000fe400078e000f */
[----:B------:R-:W-:Y:S01]  /*9660*/  IMAD.MOV.U32 R5, RZ, RZ, R23 ;  /* 0x000000ffff057224 */ /* 0x000fe200078e0017 */
[----:B--2---:R-:W-:Y:S06]  /*9670*/  @!P1 BRA `(.L_x_125) ;  /* 0x0000000000289947 */ /* 0x004fec0003800000 */
[----:B------:R-:W-:Y:S02]  /*9680*/  ULDC UR4, c[0x0][0x8f4] ;  /* 0x00023d0000047ab9 */ /* 0x000fe40000000800 */
[----:B------:R-:W-:-:S05]  /*9690*/  IADD3 R5, P1, R15, UR4, RZ ;  /* 0x000000040f057c10 */ /* 0x000fca000ff3e0ff */
[----:B------:R-:W-:-:S04]  /*96a0*/  IMAD.X R23, RZ, RZ, R23, P1 ;  /* 0x000000ffff177224 */ /* 0x000fc800008e0617 */
[----:B------:R-:W-:-:S04]  /*96b0*/  IMAD.WIDE.U32 R6, R23, UR8, RZ ;  /* 0x0000000817067c25 */ /* 0x000fc8000f8e00ff */
[----:B------:R-:W-:-:S04]  /*96c0*/  IMAD.WIDE.U32 R6, P1, R5, UR9, R6 ;  /* 0x0000000905067c25 */ /* 0x000fc8000f820006 */
[----:B------:R-:W-:-:S04]  /*96d0*/  IMAD.WIDE.U32 R4, R5, UR8, RZ ;  /* 0x0000000805047c25 */ /* 0x000fc8000f8e00ff */
[----:B------:R-:W-:Y:S01]  /*96e0*/  IMAD.MOV.U32 R4, RZ, RZ, R7 ;  /* 0x000000ffff047224 */ /* 0x000fe200078e0007 */
[----:B------:R-:W-:Y:S01]  /*96f0*/  IADD3 RZ, P3, R5, R6, RZ ;  /* 0x0000000605ff7210 */ /* 0x000fe20007f7e0ff */
[----:B------:R-:W-:-:S04]  /*9700*/  IMAD.X R5, RZ, RZ, RZ, P1 ;  /* 0x000000ffff057224 */ /* 0x000fc800008e06ff */
[----:B------:R-:W-:-:S08]  /*9710*/  IMAD.WIDE.U32.X R4, R23, UR9, R4, P3 ;  /* 0x0000000917047c25 */ /* 0x000fd000098e0404 */
.L_x_125:
[----:B------:R-:W-:Y:S01]  /*9720*/  ISETP.NE.AND P1, PT, R2, 0x1, PT ;  /* 0x000000010200780c */ /* 0x000fe20003f25270 */
[----:B------:R-:W-:Y:S01]  /*9730*/  ULDC UR4, c[0x0][0x8f0] ;  /* 0x00023c0000047ab9 */ /* 0x000fe20000000800 */
[----:B------:R-:W-:Y:S01]  /*9740*/  LOP3.LUT R19, R19, UR16, RZ, 0xc0, !PT ;  /* 0x0000001013137c12 */ /* 0x000fe2000f8ec0ff */
[----:B------:R-:W-:Y:S01]  /*9750*/  IMAD.MOV R21, RZ, RZ, -R21 ;  /* 0x000000ffff157224 */ /* 0x000fe200078e0a15 */
[----:B------:R-:W-:Y:S01]  /*9760*/  SHF.R.U64 R4, R4, UR4, R5 ;  /* 0x0000000404047c19 */ /* 0x000fe20008001205 */
[----:B------:R-:W-:Y:S01]  /*9770*/  ULDC UR4, c[0x0][0x8e0] ;  /* 0x0002380000047ab9 */ /* 0x000fe20000000800 */
[----:B------:R-:W-:Y:S01]  /*9780*/  ULDC UR5, c[0x0][0x8b8] ;  /* 0x00022e0000057ab9 */ /* 0x000fe20000000800 */
[----:B------:R-:W-:Y:S02]  /*9790*/  IMAD.MOV.U32 R5, RZ, RZ, 0x1 ;  /* 0x00000001ff057424 */ /* 0x000fe400078e00ff */
[----:B------:R-:W-:Y:S02]  /*97a0*/  IMAD.MOV R6, RZ, RZ, -R4 ;  /* 0x000000ffff067224 */ /* 0x000fe400078e0a04 */
[----:B------:R-:W-:Y:S01]  /*97b0*/  IMAD R19, R4, UR17, R19 ;  /* 0x0000001104137c24 */ /* 0x000fe2000f8e0213 */
[----:B------:R-:W-:Y:S01]  /*97c0*/  LOP3.LUT R4, R9, UR15, RZ, 0xc0, !PT ;  /* 0x0000000f09047c12 */ /* 0x000fe2000f8ec0ff */
[----:B-1----:R-:W-:-:S02]  /*97d0*/  @P1 IMAD R14, R20, R21, R13 ;  /* 0x00000015140e1224 */ /* 0x002fc400078e020d */
[----:B------:R-:W-:Y:S01]  /*97e0*/  IMAD R15, R6, UR4, R15 ;  /* 0x00000004060f7c24 */ /* 0x000fe2000f8e020f */
[----:B------:R-:W-:Y:S01]  /*97f0*/  ULDC UR4, c[0x0][0x8a8] ;  /* 0x00022a0000047ab9 */ /* 0x000fe20000000800 */
[----:B------:R-:W-:Y:S02]  /*9800*/  IMAD R14, R19, UR5, R14 ;  /* 0x00000005130e7c24 */ /* 0x000fe4000f8e020e */
[--C-:B------:R-:W-:Y:S01]  /*9810*/  IMAD R15, R15, UR4, R4.reuse ;  /* 0x000000040f0f7c24 */ /* 0x100fe2000f8e0204 */
[----:B------:R-:W-:Y:S01]  /*9820*/  PRMT R4, R5, 0x7610, R4 ;  /* 0x0000761005047816 */ /* 0x000fe20000000004 */
[----:B------:R-:W-:-:S03]  /*9830*/  IMAD.MOV.U32 R6, RZ, RZ, R8 ;  /* 0x000000ffff067224 */ /* 0x000fc600078e0008 */
[----:B------:R-:W-:Y:S02]  /*9840*/  SEL R7, R15, R14, !P1 ;  /* 0x0000000e0f077207 */ /* 0x000fe40004800000 */
[----:B------:R-:W-:-:S07]  /*9850*/  SEL R13, R14, R15, !P1 ;  /* 0x0000000f0e0d7207 */ /* 0x000fce0004800000 */
.L_x_123:
[----:B------:R-:W-:Y:S05]  /*9860*/  BSYNC B1 ;  /* 0x0000000000017941 */ /* 0x000fea0003800000 */
.L_x_122:
[----:B------:R-:W-:-:S13]  /*9870*/  LOP3.LUT P1, RZ, R4, 0xff, RZ, 0xc0, !PT ;  /* 0x000000ff04ff7812 */ /* 0x000fda000782c0ff */
[----:B------:R-:W-:Y:S05]  /*9880*/  @P1 BRA `(.L_x_126) ;  /* 0xfffffff400401947 */ /* 0x000fea000383ffff */
[----:B------:R-:W-:Y:S05]  /*9890*/  BSYNC B0 ;  /* 0x0000000000007941 */ /* 0x000fea0003800000 */
.L_x_114:
[----:B------:R-:W-:-:S03]  /*98a0*/  UMOV UR4, 0xffffffff ;  /* 0xffffffff00047882 */ /* 0x000fc60000000000 */
[----:B------:R-:W-:Y:S05]  /*98b0*/  BRA.DIV UR4, `(.L_x_127) ;  /* 0x0000000a043c7947 */ /* 0x000fea000b800000 */
[----:B------:R-:W-:-:S13]  /*98c0*/  ELECT P6, URZ, PT ;  /* 0x00000000003f782f */ /* 0x000fda00038c0000 */
.L_x_149:
[----:B------:R-:W-:Y:S05]  /*98d0*/  @!P6 BRA `(.L_x_11) ;  /* 0x000000040034e947 */ /* 0x000fea0003800000 */
[----:B------:R-:W-:-:S04]  /*98e0*/  LOP3.LUT R22, R22, 0x2, RZ, 0xfc, !PT ;  /* 0x0000000216167812 */ /* 0x000fc800078efcff */
[----:B------:R-:W-:-:S13]  /*98f0*/  ISETP.NE.AND P0, PT, R22, 0x3, PT ;  /* 0x000000031600780c */ /* 0x000fda0003f05270 */
[----:B------:R-:W-:Y:S05]  /*9900*/  @!P0 BRA `(.L_x_128) ;  /* 0x0000000000048947 */ /* 0x000fea0003800000 */
[----:B------:R-:W-:Y:S01]  /*9910*/  BPT.TRAP 0x1 ;  /* 0x000000040000795c */ /* 0x000fe20000300000 */
.L_x_128:
[----:B------:R-:W1:Y:S01]  /*9920*/  S2R R5, SR_CgaCtaId ;  /* 0x0000000000057919 */ /* 0x000e620000008800 */
[----:B------:R-:W-:Y:S02]  /*9930*/  MOV R2, 0x400 ;  /* 0x0000040000027802 */ /* 0x000fe40000000f00 */
[----:B------:R-:W-:Y:S02]  /*9940*/  SHF.L.U32 R4, R3, 0x1f, RZ ;  /* 0x0000001f03047819 */ /* 0x000fe400000006ff */
[----:B-1----:R-:W-:-:S05]  /*9950*/  LEA R5, R5, R2, 0x18 ;  /* 0x0000000205057211 */ /* 0x002fca00078ec0ff */
[----:B------:R-:W-:-:S04]  /*9960*/  VIADD R5, R5, 0x40 ;  /* 0x0000004005057836 */ /* 0x000fc80000000000 */
[C---:B------:R-:W-:Y:S02]  /*9970*/  IMAD R7, R0.reuse, 0x8, R5 ;  /* 0x0000000800077824 */ /* 0x040fe400078e0205 */
[----:B------:R-:W-:Y:S02]  /*9980*/  VIADD R0, R0, 0x1 ;  /* 0x0000000100007836 */ /* 0x000fe40000000000 */
[----:B------:R-:W1:Y:S03]  /*9990*/  SYNCS.PHASECHK.TRANS64.TRYWAIT P0, [R7+URZ], R4 ;  /* 0x00000004070075a7 */ /* 0x000e66000800017f */
[----:B------:R-:W-:-:S04]  /*99a0*/  ISETP.NE.AND P1, PT, R0, 0x8, PT ;  /* 0x000000080000780c */ /* 0x000fc80003f25270 */
[----:B------:R-:W-:Y:S02]  /*99b0*/  SEL R2, RZ, 0x1, P1 ;  /* 0x00000001ff027807 */ /* 0x000fe40000800000 */
[----:B------:R-:W-:Y:S02]  /*99c0*/  SEL R0, R0, RZ, P1 ;  /* 0x000000ff00007207 */ /* 0x000fe40000800000 */
[----:B------:R-:W-:-:S03]  /*99d0*/  LOP3.LUT R9, R3, R2, RZ, 0x3c, !PT ;  /* 0x0000000203097212 */ /* 0x000fc600078e3cff */
[----:B------:R-:W-:Y:S01]  /*99e0*/  IMAD R6, R0, 0x8, R5 ;  /* 0x0000000800067824 */ /* 0x000fe200078e0205 */
[----:B------:R-:W-:Y:S01]  /*99f0*/  SHF.L.U32 R3, R9, 0x1f, RZ ;  /* 0x0000001f09037819 */ /* 0x000fe200000006ff */
[----:B-1----:R-:W-:Y:S06]  /*9a00*/  @!P0 BRA `(.L_x_129) ;  /* 0x0000000800088947 */ /* 0x002fec0003800000 */
.L_x_150:
[----:B------:R-:W2:Y:S01]  /*9a10*/  SYNCS.PHASECHK.TRANS64.TRYWAIT P0, [R6+URZ], R3 ;  /* 0x00000003060075a7 */ /* 0x000ea2000800017f */
[----:B------:R-:W-:-:S05]  /*9a20*/  VIADD R0, R0, 0x1 ;  /* 0x0000000100007836 */ /* 0x000fca0000000000 */
[----:B------:R-:W-:-:S04]  /*9a30*/  ISETP.NE.AND P1, PT, R0, 0x8, PT ;  /* 0x000000080000780c */ /* 0x000fc80003f25270 */
[----:B------:R-:W-:Y:S02]  /*9a40*/  SEL R2, RZ, 0x1, P1 ;  /* 0x00000001ff027807 */ /* 0x000fe40000800000 */
[----:B------:R-:W-:Y:S02]  /*9a50*/  SEL R0, R0, RZ, P1 ;  /* 0x000000ff00007207 */ /* 0x000fe40000800000 */
[----:B------:R-:W-:-:S03]  /*9a60*/  LOP3.LUT R9, R9, R2, RZ, 0x3c, !PT ;  /* 0x0000000209097212 */ /* 0x000fc600078e3cff */
[----:B-1----:R-:W-:Y:S01]  /*9a70*/  IMAD R7, R0, 0x8, R5 ;  /* 0x0000000800077824 */ /* 0x002fe200078e0205 */
[----:B------:R-:W-:Y:S01]  /*9a80*/  SHF.L.U32 R4, R9, 0x1f, RZ ;  /* 0x0000001f09047819 */ /* 0x000fe200000006ff */
[----:B--2---:R-:W-:Y:S06]  /*9a90*/  @!P0 BRA `(.L_x_130) ;  /* 0x0000000400f88947 */ /* 0x004fec0003800000 */
.L_x_151:
        /* <DEDUP_REMOVED lines=9> */
.L_x_152:
        /* <DEDUP_REMOVED lines=9> */
.L_x_153:
        /* <DEDUP_REMOVED lines=9> */
.L_x_154:
        /* <DEDUP_REMOVED lines=9> */
.L_x_155:
[----:B------:R-:W2:Y:S01]  /*9ce0*/  SYNCS.PHASECHK.TRANS64.TRYWAIT P0, [R7+URZ], R4 ;  /* 0x00000004070075a7 */ /* 0x000ea2000800017f */
[----:B------:R-:W-:-:S05]  /*9cf0*/  VIADD R0, R0, 0x1 ;  /* 0x0000000100007836 */ /* 0x000fca0000000000 */
[----:B------:R-:W-:-:S04]  /*9d00*/  ISETP.NE.AND P1, PT, R0, 0x8, PT ;  /* 0x000000080000780c */ /* 0x000fc80003f25270 */
[----:B------:R-:W-:Y:S02]  /*9d10*/  SEL R2, RZ, 0x1, P1 ;  /* 0x00000001ff027807 */ /* 0x000fe40000800000 */
[----:B------:R-:W-:Y:S02]  /*9d20*/  SEL R0, R0, RZ, P1 ;  /* 0x000000ff00007207 */ /* 0x000fe40000800000 */
[----:B------:R-:W-:Y:S01]  /*9d30*/  LOP3.LUT R2, R9, R2, RZ, 0x3c, !PT ;  /* 0x0000000209027212 */ /* 0x000fe200078e3cff */
[----:B--2---:R-:W-:Y:S06]  /*9d40*/  @!P0 BRA `(.L_x_135) ;  /* 0x0000000400b08947 */ /* 0x004fec0003800000 */
.L_x_156:
[----:B------:R-:W-:Y:S01]  /*9d50*/  IMAD R5, R0, 0x8, R5 ;  /* 0x0000000800057824 */ /* 0x000fe200078e0205 */
[----:B------:R-:W-:-:S07]  /*9d60*/  SHF.L.U32 R0, R2, 0x1f, RZ ;  /* 0x0000001f02007819 */ /* 0x000fce00000006ff */
.L_x_136:
[----:B---3--:R3:W4:Y:S02]  /*9d70*/  SYNCS.PHASECHK.TRANS64.TRYWAIT P0, [R5+URZ], R0 ;  /* 0x00000000050075a7 */ /* 0x008724000800017f */
[----:B----4-:R-:W-:Y:S05]  /*9d80*/  @!P0 NANOSLEEP.SYNCS 0x989680 ;  /* 0x009896800000895d */ /* 0x010fea0003900000 */
[----:B------:R-:W4:Y:S02]  /*9d90*/  @!P0 SYNCS.PHASECHK.TRANS64 P0, [R5+URZ], R0 ;  /* 0x00000000050085a7 */ /* 0x000f24000800007f */
[----:B----4-:R-:W-:Y:S05]  /*9da0*/  @!P0 BRA `(.L_x_136) ;  /* 0xfffffffc00f08947 */ /* 0x010fea000383ffff */
.L_x_11:
[----:B------:R-:W-:Y:S05]  /*9db0*/  BSYNC B6 ;  /* 0x0000000000067941 */ /* 0x000fea0003800000 */
.L_x_9:
[----:B------:R-:W-:Y:S05]  /*9dc0*/  EXIT ;  /* 0x000000000000794d */ /* 0x000fea0003800000 */
.L_x_24:
[----:B----4-:R4:W1:Y:S02]  /*9dd0*/  SYNCS.PHASECHK.TRANS64.TRYWAIT P1, [R3+URZ], R0 ;  /* 0x00000000030075a7 */ /* 0x010864000802017f */
[----:B-1----:R-:W-:Y:S05]  /*9de0*/  @!P1 NANOSLEEP.SYNCS 0x989680 ;  /* 0x009896800000995d */ /* 0x002fea0003900000 */
[----:B------:R-:W1:Y:S02]  /*9df0*/  @!P1 SYNCS.PHASECHK.TRANS64 P1, [R3+URZ], R0 ;  /* 0x00000000030095a7 */ /* 0x000e64000802007f */
[----:B-1----:R-:W-:Y:S05]  /*9e00*/  @!P1 BRA `(.L_x_24) ;  /* 0xfffffffc00f09947 */ /* 0x002fea000383ffff */
[----:B------:R-:W-:Y:S05]  /*9e10*/  BRA `(.L_x_23) ;  /* 0xffffff7800687947 */ /* 0x000fea000383ffff */
.L_x_29:
[----:B---3--:R-:W-:-:S04]  /*9e20*/  IMAD.U32 R4, RZ, RZ, UR4 ;  /* 0x00000004ff047e24 */ /* 0x008fc8000f8e00ff */
[----:B------:R3:W4:Y:S03]  /*9e30*/  SYNCS.PHASECHK.TRANS64.TRYWAIT P1, [R4+URZ], R3 ;  /* 0x00000003040075a7 */ /* 0x000726000802017f */
[----:B----4-:R-:W-:Y:S05]  /*9e40*/  @!P1 NANOSLEEP.SYNCS 0x989680 ;  /* 0x009896800000995d */ /* 0x010fea0003900000 */
[----:B------:R-:W4:Y:S02]  /*9e50*/  @!P1 SYNCS.PHASECHK.TRANS64 P1, [R4+URZ], R3 ;  /* 0x00000003040095a7 */ /* 0x000f24000802007f */
[----:B----4-:R-:W-:Y:S05]  /*9e60*/  @!P1 BRA `(.L_x_29) ;  /* 0xfffffffc00ec9947 */ /* 0x010fea000383ffff */
[----:B------:R-:W-:Y:S05]  /*9e70*/  BRA `(.L_x_28) ;  /* 0xffffff7c00347947 */ /* 0x000fea000383ffff */
.L_x_50:
[----:B-1----:R1:W2:Y:S02]  /*9e80*/  SYNCS.PHASECHK.TRANS64.TRYWAIT P2, [R3+URZ+0x80], R0 ;  /* 0x00008000030075a7 */ /* 0x0022a4000804017f */
[----:B--2---:R-:W-:Y:S05]  /*9e90*/  @!P2 NANOSLEEP.SYNCS 0x989680 ;  /* 0x009896800000a95d */ /* 0x004fea0003900000 */
[----:B------:R-:W2:Y:S02]  /*9ea0*/  @!P2 SYNCS.PHASECHK.TRANS64 P2, [R3+URZ+0x80], R0 ;  /* 0x000080000300a5a7 */ /* 0x000ea4000804007f */
[----:B--2---:R-:W-:Y:S05]  /*9eb0*/  @!P2 BRA `(.L_x_50) ;  /* 0xfffffffc00f0a947 */ /* 0x004fea000383ffff */
[----:B------:R-:W-:Y:S05]  /*9ec0*/  BRA `(.L_x_137) ;  /* 0xffffff8800047947 */ /* 0x000fea000383ffff */
.L_x_64:
[----:B-1----:R1:W2:Y:S02]  /*9ed0*/  SYNCS.PHASECHK.TRANS64.TRYWAIT P5, [R28+URZ+0x80], R13 ;  /* 0x0000800d1c0075a7 */ /* 0x0022a400080a017f */
[----:B--2---:R-:W-:Y:S05]  /*9ee0*/  @!P5 NANOSLEEP.SYNCS 0x989680 ;  /* 0x009896800000d95d */ /* 0x004fea0003900000 */
[----:B------:R-:W2:Y:S02]  /*9ef0*/  @!P5 SYNCS.PHASECHK.TRANS64 P5, [R28+URZ+0x80], R13 ;  /* 0x0000800d1c00d5a7 */ /* 0x000ea400080a007f */
[----:B--2---:R-:W-:Y:S05]  /*9f00*/  @!P5 BRA `(.L_x_64) ;  /* 0xfffffffc00f0d947 */ /* 0x004fea000383ffff */
[----:B------:R-:W-:Y:S05]  /*9f10*/  BRA `(.L_x_138) ;  /* 0xffffffac000c7947 */ /* 0x000fea000383ffff */
.L_x_84:
[----:B-1----:R-:W-:-:S04]  /*9f20*/  IMAD.U32 R3, RZ, RZ, UR4 ;  /* 0x00000004ff037e24 */ /* 0x002fc8000f8e00ff */
[----:B------:R1:W2:Y:S03]  /*9f30*/  SYNCS.PHASECHK.TRANS64.TRYWAIT P0, [R3+URZ+0xb8], R0 ;  /* 0x0000b800030075a7 */ /* 0x0002a6000800017f */
[----:B--2---:R-:W-:Y:S05]  /*9f40*/  @!P0 NANOSLEEP.SYNCS 0x989680 ;  /* 0x009896800000895d */ /* 0x004fea0003900000 */
[----:B------:R-:W2:Y:S02]  /*9f50*/  @!P0 SYNCS.PHASECHK.TRANS64 P0, [R3+URZ+0xb8], R0 ;  /* 0x0000b800030085a7 */ /* 0x000ea4000800007f */
[----:B--2---:R-:W-:Y:S05]  /*9f60*/  @!P0 BRA `(.L_x_84) ;  /* 0xfffffffc00ec8947 */ /* 0x004fea000383ffff */
[----:B------:R-:W-:Y:S05]  /*9f70*/  BRA `(.L_x_83) ;  /* 0xffffffd800f07947 */ /* 0x000fea000383ffff */
.L_x_93:
[----:B-1----:R-:W-:-:S04]  /*9f80*/  IMAD.U32 R5, RZ, RZ, UR5 ;  /* 0x00000005ff057e24 */ /* 0x002fc8000f8e00ff */
[----:B------:R1:W2:Y:S03]  /*9f90*/  SYNCS.PHASECHK.TRANS64.TRYWAIT P1, [R5+URZ+0x98], R4 ;  /* 0x00009804050075a7 */ /* 0x0002a6000802017f */
[----:B--2---:R-:W-:Y:S05]  /*9fa0*/  @!P1 NANOSLEEP.SYNCS 0x989680 ;  /* 0x009896800000995d */ /* 0x004fea0003900000 */
[----:B------:R-:W2:Y:S02]  /*9fb0*/  @!P1 SYNCS.PHASECHK.TRANS64 P1, [R5+URZ+0x98], R4 ;  /* 0x00009804050095a7 */ /* 0x000ea4000802007f */
[----:B--2---:R-:W-:Y:S05]  /*9fc0*/  @!P1 BRA `(.L_x_93) ;  /* 0xfffffffc00ec9947 */ /* 0x004fea000383ffff */
[----:B------:R-:W-:Y:S05]  /*9fd0*/  BRA `(.L_x_139) ;  /* 0xffffffdc00e87947 */ /* 0x000fea000383ffff */
.L_x_99:
[----:B-1----:R-:W-:-:S04]  /*9fe0*/  IMAD.U32 R5, RZ, RZ, UR4 ;  /* 0x00000004ff057e24 */ /* 0x002fc8000f8e00ff */
[----:B------:R1:W2:Y:S03]  /*9ff0*/  SYNCS.PHASECHK.TRANS64.TRYWAIT P1, [R5+URZ+0x98], R4 ;  /* 0x00009804050075a7 */ /* 0x0002a6000802017f */
[----:B--2---:R-:W-:Y:S05]  /*a000*/  @!P1 NANOSLEEP.SYNCS 0x989680 ;  /* 0x009896800000995d */ /* 0x004fea0003900000 */
[----:B------:R-:W2:Y:S02]  /*a010*/  @!P1 SYNCS.PHASECHK.TRANS64 P1, [R5+URZ+0x98], R4 ;  /* 0x00009804050095a7 */ /* 0x000ea4000802007f */
[----:B--2---:R-:W-:Y:S05]  /*a020*/  @!P1 BRA `(.L_x_99) ;  /* 0xfffffffc00ec9947 */ /* 0x004fea000383ffff */
[----:B------:R-:W-:Y:S05]  /*a030*/  BRA `(.L_x_140) ;  /* 0xffffffe000507947 */ /* 0x000fea000383ffff */
.L_x_109:
[----:B-1----:R1:W3:Y:S02]  /*a040*/  SYNCS.PHASECHK.TRANS64.TRYWAIT P0, [R3+URZ+0x98], R0 ;  /* 0x00009800030075a7 */ /* 0x0022e4000800017f */
[----:B---3--:R-:W-:Y:S05]  /*a050*/  @!P0 NANOSLEEP.SYNCS 0x989680 ;  /* 0x009896800000895d */ /* 0x008fea0003900000 */
[----:B------:R-:W3:Y:S02]  /*a060*/  @!P0 SYNCS.PHASECHK.TRANS64 P0, [R3+URZ+0x98], R0 ;  /* 0x00009800030085a7 */ /* 0x000ee4000800007f */
[----:B---3--:R-:W-:Y:S05]  /*a070*/  @!P0 BRA `(.L_x_109) ;  /* 0xfffffffc00f08947 */ /* 0x008fea000383ffff */
[----:B------:R-:W-:Y:S05]  /*a080*/  BRA `(.L_x_141) ;  /* 0xffffffe800687947 */ /* 0x000fea000383ffff */
.L_x_111:
[----:B-1----:R1:W2:Y:S02]  /*a090*/  SYNCS.PHASECHK.TRANS64.TRYWAIT P0, [R5+URZ+0x98], R0 ;  /* 0x00009800050075a7 */ /* 0x0022a4000800017f */
[----:B--2---:R-:W-:Y:S05]  /*a0a0*/  @!P0 NANOSLEEP.SYNCS 0x989680 ;  /* 0x009896800000895d */ /* 0x004fea0003900000 */
[----:B------:R-:W2:Y:S02]  /*a0b0*/  @!P0 SYNCS.PHASECHK.TRANS64 P0, [R5+URZ+0x98], R0 ;  /* 0x00009800050085a7 */ /* 0x000ea4000800007f */
[----:B--2---:R-:W-:Y:S05]  /*a0c0*/  @!P0 BRA `(.L_x_111) ;  /* 0xfffffffc00f08947 */ /* 0x004fea000383ffff */
[----:B------:R-:W-:Y:S05]  /*a0d0*/  BRA `(.L_x_142) ;  /* 0xffffffe800887947 */ /* 0x000fea000383ffff */
.L_x_115:
[----:B------:R-:W-:Y:S01]  /*a0e0*/  BSSY B1, `(.L_x_143) ;  /* 0x0000006000017945 */ /* 0x000fe20003800000 */
[----:B------:R-:W-:-:S07]  /*a0f0*/  IMAD.MOV.U32 R15, RZ, RZ, -0x1 ;  /* 0xffffffffff0f7424 */ /* 0x000fce00078e00ff */
[----:B------:R-:W-:Y:S05]  /*a100*/  WARPSYNC.COLLECTIVE R15, `(.L_x_144) ;  /* 0x000000000f0c7348 */ /* 0x000fea0003c00000 */
[----:B------:R-:W-:Y:S02]  /*a110*/  ELECT P6, UR62, PT ;  /* 0x00000000003e782f */ /* 0x000fe400038c0000 */
[----:B------:R-:W-:Y:S01]  /*a120*/  MOV R14, UR62 ;  /* 0x0000003e000e7c02 */ /* 0x000fe20008000f00 */
[----:B------:R-:W-:Y:S10]  /*a130*/  ENDCOLLECTIVE ;  /* 0x000000000000791b */ /* 0x000ff40003800000 */
.L_x_144:
[----:B------:R-:W-:Y:S05]  /*a140*/  BSYNC B1 ;  /* 0x0000000000017941 */ /* 0x000fea0003800000 */
.L_x_143:
[----:B------:R-:W-:Y:S05]  /*a150*/  BRA `(.L_x_145) ;  /* 0xffffffec00187947 */ /* 0x000fea000383ffff */
.L_x_118:
[----:B--2---:R2:W3:Y:S02]  /*a160*/  SYNCS.PHASECHK.TRANS64.TRYWAIT P1, [R15+URZ+0x40], R8 ;  /* 0x000040080f0075a7 */ /* 0x0044e4000802017f */
[----:B---3--:R-:W-:Y:S05]  /*a170*/  @!P1 NANOSLEEP.SYNCS 0x989680 ;  /* 0x009896800000995d */ /* 0x008fea0003900000 */
[----:B------:R-:W3:Y:S02]  /*a180*/  @!P1 SYNCS.PHASECHK.TRANS64 P1, [R15+URZ+0x40], R8 ;  /* 0x000040080f0095a7 */ /* 0x000ee4000802007f */
[----:B---3--:R-:W-:Y:S05]  /*a190*/  @!P1 BRA `(.L_x_118) ;  /* 0xfffffffc00f09947 */ /* 0x008fea000383ffff */
[----:B------:R-:W-:Y:S05]  /*a1a0*/  BRA `(.L_x_146) ;  /* 0xffffffec004c7947 */ /* 0x000fea000383ffff */
.L_x_127:
[----:B------:R-:W-:Y:S01]  /*a1b0*/  BSSY B0, `(.L_x_147) ;  /* 0x0000006000007945 */ /* 0x000fe20003800000 */
[----:B------:R-:W-:-:S07]  /*a1c0*/  IMAD.MOV.U32 R15, RZ, RZ, -0x1 ;  /* 0xffffffffff0f7424 */ /* 0x000fce00078e00ff */
[----:B------:R-:W-:Y:S05]  /*a1d0*/  WARPSYNC.COLLECTIVE R15, `(.L_x_148) ;  /* 0x000000000f0c7348 */ /* 0x000fea0003c00000 */
[----:B------:R-:W-:Y:S02]  /*a1e0*/  ELECT P6, UR62, PT ;  /* 0x00000000003e782f */ /* 0x000fe400038c0000 */
[----:B------:R-:W-:Y:S01]  /*a1f0*/  MOV R14, UR62 ;  /* 0x0000003e000e7c02 */ /* 0x000fe20008000f00 */
[----:B------:R-:W-:Y:S10]  /*a200*/  ENDCOLLECTIVE ;  /* 0x000000000000791b */ /* 0x000ff40003800000 */
.L_x_148:
[----:B------:R-:W-:Y:S05]  /*a210*/  BSYNC B0 ;  /* 0x0000000000007941 */ /* 0x000fea0003800000 */
.L_x_147:
[----:B------:R-:W-:Y:S05]  /*a220*/  BRA `(.L_x_149) ;  /* 0xfffffff400a87947 */ /* 0x000fea000383ffff */
.L_x_129:
[----:B-1----:R1:W2:Y:S02]  /*a230*/  SYNCS.PHASECHK.TRANS64.TRYWAIT P0, [R7+URZ], R4 ;  /* 0x00000004070075a7 */ /* 0x0022a4000800017f */
[----:B--2---:R-:W-:Y:S05]  /*a240*/  @!P0 NANOSLEEP.SYNCS 0x989680 ;  /* 0x009896800000895d */ /* 0x004fea0003900000 */
[----:B------:R-:W2:Y:S02]  /*a250*/  @!P0 SYNCS.PHASECHK.TRANS64 P0, [R7+URZ], R4 ;  /* 0x00000004070085a7 */ /* 0x000ea4000800007f */
[----:B--2---:R-:W-:Y:S05]  /*a260*/  @!P0 BRA `(.L_x_129) ;  /* 0xfffffffc00f08947 */ /* 0x004fea000383ffff */
[----:B------:R-:W-:Y:S05]  /*a270*/  BRA `(.L_x_150) ;  /* 0xfffffff400e47947 */ /* 0x000fea000383ffff */
.L_x_130:
[----:B-1----:R1:W2:Y:S02]  /*a280*/  SYNCS.PHASECHK.TRANS64.TRYWAIT P0, [R6+URZ], R3 ;  /* 0x00000003060075a7 */ /* 0x0022a4000800017f */
[----:B--2---:R-:W-:Y:S05]  /*a290*/  @!P0 NANOSLEEP.SYNCS 0x989680 ;  /* 0x009896800000895d */ /* 0x004fea0003900000 */
[----:B------:R-:W2:Y:S02]  /*a2a0*/  @!P0 SYNCS.PHASECHK.TRANS64 P0, [R6+URZ], R3 ;  /* 0x00000003060085a7 */ /* 0x000ea4000800007f */
[----:B--2---:R-:W-:Y:S05]  /*a2b0*/  @!P0 BRA `(.L_x_130) ;  /* 0xfffffffc00f08947 */ /* 0x004fea000383ffff */
[----:B------:R-:W-:Y:S05]  /*a2c0*/  BRA `(.L_x_151) ;  /* 0xfffffff400f47947 */ /* 0x000fea000383ffff */
.L_x_131:
[----:B-1----:R1:W2:Y:S02]  /*a2d0*/  SYNCS.PHASECHK.TRANS64.TRYWAIT P0, [R7+URZ], R4 ;  /* 0x00000004070075a7 */ /* 0x0022a4000800017f */
[----:B--2---:R-:W-:Y:S05]  /*a2e0*/  @!P0 NANOSLEEP.SYNCS 0x989680 ;  /* 0x009896800000895d */ /* 0x004fea0003900000 */
[----:B------:R-:W2:Y:S02]  /*a2f0*/  @!P0 SYNCS.PHASECHK.TRANS64 P0, [R7+URZ], R4 ;  /* 0x00000004070085a7 */ /* 0x000ea4000800007f */
[----:B--2---:R-:W-:Y:S05]  /*a300*/  @!P0 BRA `(.L_x_131) ;  /* 0xfffffffc00f08947 */ /* 0x004fea000383ffff */
[----:B------:R-:W-:Y:S05]  /*a310*/  BRA `(.L_x_152) ;  /* 0xfffffff800047947 */ /* 0x000fea000383ffff */
.L_x_132:
[----:B-1----:R1:W2:Y:S02]  /*a320*/  SYNCS.PHASECHK.TRANS64.TRYWAIT P0, [R6+URZ], R3 ;  /* 0x00000003060075a7 */ /* 0x0022a4000800017f */
[----:B--2---:R-:W-:Y:S05]  /*a330*/  @!P0 NANOSLEEP.SYNCS 0x989680 ;  /* 0x009896800000895d */ /* 0x004fea0003900000 */
[----:B------:R-:W2:Y:S02]  /*a340*/  @!P0 SYNCS.PHASECHK.TRANS64 P0, [R6+URZ], R3 ;  /* 0x00000003060085a7 */ /* 0x000ea4000800007f */
[----:B--2---:R-:W-:Y:S05]  /*a350*/  @!P0 BRA `(.L_x_132) ;  /* 0xfffffffc00f08947 */ /* 0x004fea000383ffff */
[----:B------:R-:W-:Y:S05]  /*a360*/  BRA `(.L_x_153) ;  /* 0xfffffff800147947 */ /* 0x000fea000383ffff */
.L_x_133:
[----:B-1----:R1:W2:Y:S02]  /*a370*/  SYNCS.PHASECHK.TRANS64.TRYWAIT P0, [R7+URZ], R4 ;  /* 0x00000004070075a7 */ /* 0x0022a4000800017f */
[----:B--2---:R-:W-:Y:S05]  /*a380*/  @!P0 NANOSLEEP.SYNCS 0x989680 ;  /* 0x009896800000895d */ /* 0x004fea0003900000 */
[----:B------:R-:W2:Y:S02]  /*a390*/  @!P0 SYNCS.PHASECHK.TRANS64 P0, [R7+URZ], R4 ;  /* 0x00000004070085a7 */ /* 0x000ea4000800007f */
[----:B--2---:R-:W-:Y:S05]  /*a3a0*/  @!P0 BRA `(.L_x_133) ;  /* 0xfffffffc00f08947 */ /* 0x004fea000383ffff */
[----:B------:R-:W-:Y:S05]  /*a3b0*/  BRA `(.L_x_154) ;  /* 0xfffffff800247947 */ /* 0x000fea000383ffff */
.L_x_134:
[----:B-1----:R1:W2:Y:S02]  /*a3c0*/  SYNCS.PHASECHK.TRANS64.TRYWAIT P0, [R6+URZ], R3 ;  /* 0x00000003060075a7 */ /* 0x0022a4000800017f */
[----:B--2---:R-:W-:Y:S05]  /*a3d0*/  @!P0 NANOSLEEP.SYNCS 0x989680 ;  /* 0x009896800000895d */ /* 0x004fea0003900000 */
[----:B------:R-:W2:Y:S02]  /*a3e0*/  @!P0 SYNCS.PHASECHK.TRANS64 P0, [R6+URZ], R3 ;  /* 0x00000003060085a7 */ /* 0x000ea4000800007f */
[----:B--2---:R-:W-:Y:S05]  /*a3f0*/  @!P0 BRA `(.L_x_134) ;  /* 0xfffffffc00f08947 */ /* 0x004fea000383ffff */
[----:B------:R-:W-:Y:S05]  /*a400*/  BRA `(.L_x_155) ;  /* 0xfffffff800347947 */ /* 0x000fea000383ffff */
.L_x_135:
[----:B--2---:R2:W3:Y:S02]  /*a410*/  SYNCS.PHASECHK.TRANS64.TRYWAIT P0, [R7+URZ], R4 ;  /* 0x00000004070075a7 */ /* 0x0044e4000800017f */
[----:B---3--:R-:W-:Y:S05]  /*a420*/  @!P0 NANOSLEEP.SYNCS 0x989680 ;  /* 0x009896800000895d */ /* 0x008fea0003900000 */
[----:B------:R-:W3:Y:S02]  /*a430*/  @!P0 SYNCS.PHASECHK.TRANS64 P0, [R7+URZ], R4 ;  /* 0x00000004070085a7 */ /* 0x000ee4000800007f */
[----:B---3--:R-:W-:Y:S05]  /*a440*/  @!P0 BRA `(.L_x_135) ;  /* 0xfffffffc00f08947 */ /* 0x008fea000383ffff */
[----:B------:R-:W-:Y:S05]  /*a450*/  BRA `(.L_x_156) ;  /* 0xfffffff8003c7947 */ /* 0x000fea000383ffff */
.L_x_157:
[----:B------:R-:W-:-:S00]  /*a460*/  BRA `(.L_x_157) ;  /* 0xfffffffc00fc7947 */ /* 0x000fc0000383ffff */
[----:B------:R-:W-:-:S00]  /*a470*/  NOP ;  /* 0x0000000000007918 */ /* 0x000fc00000000000 */
        /* <DEDUP_REMOVED lines=8> */
.L_x_158:


//--------------------- .nv.global.init           --------------------------
	.section	.nv.global.init,"aw",@progbits
.nv.global.init:
	.type		$str$22,@object
	.size		$str$22,($str$26 - $str$22)
$str$22:
        /*0000*/ 	.byte	0x6b, 0x5f, 0x74, 0x69, 0x6c, 0x65, 0x5f, 0x63, 0x6f, 0x75, 0x6e, 0x74, 0x20, 0x3e, 0x3d, 0x20
        /*0010*/ 	.byte	0x31, 0x00
	.type		$str$26,@object
	.size		$str$26,($str$27 - $str$26)
$str$26:
        /*0012*/ 	.byte	0x28, 0x61, 0x64, 0x64, 0x72, 0x65, 0x73, 0x73, 0x20, 0x26, 0x20, 0x6d, 0x61, 0x73, 0x6b, 0x29
        /*0022*/ 	.byte	0x20, 0x3d, 0x3d, 0x20, 0x30, 0x00
	.type		$str$27,@object
	.size		$str$27,($str$23 - $str$27)
$str$27:
        /*0028*/ 	.byte	0x2f, 0x74, 0x6d, 0x70, 0x2f, 0x63, 0x75, 0x74, 0x6c, 0x61, 0x73, 0x73, 0x5f, 0x73, 0x77, 0x65
        /*0038*/ 	.byte	0x65, 0x70, 0x5f, 0x73, 0x72, 0x63, 0x2f, 0x69, 0x6e, 0x63, 0x6c, 0x75, 0x64, 0x65, 0x2f, 0x63
        /*0048*/ 	.byte	0x75, 0x74, 0x65, 0x2f, 0x70, 0x6f, 0x69, 0x6e, 0x74, 0x65, 0x72, 0x5f, 0x66, 0x6c, 0x61, 0x67
        /*0058*/ 	.byte	0x67, 0x65, 0x64, 0x2e, 0x68, 0x70, 0x70, 0x00
	.type		$str$23,@object
	.size		$str$23,(__unnamed_2 - $str$23)
$str$23:
        /*0060*/ 	.byte	0x2f, 0x74, 0x6d, 0x70, 0x2f, 0x63, 0x75, 0x74, 0x6c, 0x61, 0x73, 0x73, 0x5f, 0x73, 0x77, 0x65
        /*0070*/ 	.byte	0x65, 0x70, 0x5f, 0x73, 0x72, 0x63, 0x2f, 0x69, 0x6e, 0x63, 0x6c, 0x75, 0x64, 0x65, 0x2f, 0x63
        /*0080*/ 	.byte	0x75, 0x74, 0x6c, 0x61, 0x73, 0x73, 0x2f, 0x67, 0x65, 0x6d, 0x6d, 0x2f, 0x63, 0x6f, 0x6c, 0x6c
        /*0090*/ 	.byte	0x65, 0x63, 0x74, 0x69, 0x76, 0x65, 0x2f, 0x73, 0x6d, 0x39, 0x30, 0x5f, 0x6d, 0x6d, 0x61, 0x5f
        /*00a0*/ 	.byte	0x74, 0x6d, 0x61, 0x5f, 0x67, 0x6d, 0x6d, 0x61, 0x5f, 0x73, 0x73, 0x5f, 0x77, 0x61, 0x72, 0x70
        /*00b0*/ 	.byte	0x73, 0x70, 0x65, 0x63, 0x69, 0x61, 0x6c, 0x69, 0x7a, 0x65, 0x64, 0x2e, 0x68, 0x70, 0x70, 0x00
	.type		__unnamed_2,@object
	.size		__unnamed_2,(__unnamed_1 - __unnamed_2)
__unnamed_2:
        /*00c0*/ 	.byte	0x61, 0x75, 0x74, 0x6f, 0x20, 0x63, 0x75, 0x74, 0x65, 0x3a, 0x3a, 0x61, 0x73, 0x5f, 0x70, 0x6f
        /* <DEDUP_REMOVED lines=27> */
        /*0280*/ 	.byte	0x3c, 0x34, 0x30, 0x39, 0x36, 0x3e, 0x3e, 0x3e, 0x3e, 0x3e, 0x5d, 0x00
	.type		__unnamed_1,@object
	.size		__unnamed_1,(.L_0 - __unnamed_1)
__unnamed_1:
        /* <DEDUP_REMOVED lines=181> */
        /*0ddc*/ 	.byte	0x5d, 0x00
.L_0:


//--------------------- .nv.shared._ZN7cutlass13device_kernelINS_4gemm6kernel13GemmUniversalIN4cute5tupleIJiiiiEEENS1_10collective13CollectiveMmaINS1_34MainloopSm90TmaGmmaWarpSpecializedILi8ENS5_IJNS4_1CILi1EEESB_SB_EEENS1_35KernelTmaWarpSpecializedCooperativeEEENS5_IJNSA_ILi128EEENSA_ILi64EEESG_EEENS_10bfloat16_tENS5_IJlSB_lEEESI_SJ_NS4_8TiledMMAINS4_8MMA_AtomIJNS4_4SM904GMMA27MMA_64x64x16_F32BF16BF16_SSILNSN_5MajorE0ELSP_0ELNSN_7ScaleInE1ELSQ_1EEEEEENS4_6LayoutINS5_IJNSA_ILi2EEESB_SB_EEENS5_IJSB_NSA_ILi0EEESW_EEEEENS5_IJNS4_10UnderscoreESZ_SZ_EEEEENS4_13SM90_TMA_LOADENS4_14ComposedLayoutINS4_7SwizzleILi3ELi4ELi3EEENS4_18smem_ptr_flag_bitsILi16EEENST_INS5_IJNSA_ILi8EEESG_EEENS5_IJSG_SB_EEEEEEEvNS4_8identityES12_S1C_vS1D_EENS_8epilogue10collective18CollectiveEpilogueINS1F_22Sm90TmaWarpSpecializedILi3ELi2ELi16ELb1ELb0EEEJSH_NS5_IJSF_NSA_ILi32EEEEEESI_SJ_SI_SJ_NS1F_6fusion15FusionCallbacksIS1J_NS1M_13LinCombEltActINS1F_6thread4GELUESI_fSI_fLNS_15FloatRoundStyleE2EEESH_S1L_JEEES12_NS13_INS14_ILi2ELi4ELi3EEES17_NST_INS5_IJS18_S1K_EEENS5_IJS1K_SB_EEEEEEENS4_17SM75_U32x4_LDSM_NENS4_14SM90_TMA_STOREES1Y_NS4_17SM90_U32x4_STSM_NENS4_9Copy_AtomIJS21_NS_6half_tEEEEvEEEvvEEEEvNT_6ParamsE --------------------------
	.section	.nv.shared._ZN7cutlass13device_kernelINS_4gemm6kernel13GemmUniversalIN4cute5tupleIJiiiiEEENS1_10collective13CollectiveMmaINS1_34MainloopSm90TmaGmmaWarpSpecializedILi8ENS5_IJNS4_1CILi1EEESB_SB_EEENS1_35KernelTmaWarpSpecializedCooperativeEEENS5_IJNSA_ILi128EEENSA_ILi64EEESG_EEENS_10bfloat16_tENS5_IJlSB_lEEESI_SJ_NS4_8TiledMMAINS4_8MMA_AtomIJNS4_4SM904GMMA27MMA_64x64x16_F32BF16BF16_SSILNSN_5MajorE0ELSP_0ELNSN_7ScaleInE1ELSQ_1EEEEEENS4_6LayoutINS5_IJNSA_ILi2EEESB_SB_EEENS5_IJSB_NSA_ILi0EEESW_EEEEENS5_IJNS4_10UnderscoreESZ_SZ_EEEEENS4_13SM90_TMA_LOADENS4_14ComposedLayoutINS4_7SwizzleILi3ELi4ELi3EEENS4_18smem_ptr_flag_bitsILi16EEENST_INS5_IJNSA_ILi8EEESG_EEENS5_IJSG_SB_EEEEEEEvNS4_8identityES12_S1C_vS1D_EENS_8epilogue10collective18CollectiveEpilogueINS1F_22Sm90TmaWarpSpecializedILi3ELi2ELi16ELb1ELb0EEEJSH_NS5_IJSF_NSA_ILi32EEEEEESI_SJ_SI_SJ_NS1F_6fusion15FusionCallbacksIS1J_NS1M_13LinCombEltActINS1F_6thread4GELUESI_fSI_fLNS_15FloatRoundStyleE2EEESH_S1L_JEEES12_NS13_INS14_ILi2ELi4ELi3EEES17_NST_INS5_IJS18_S1K_EEENS5_IJS1K_SB_EEEEEEENS4_17SM75_U32x4_LDSM_NENS4_14SM90_TMA_STOREES1Y_NS4_17SM90_U32x4_STSM_NENS4_9Copy_AtomIJS21_NS_6half_tEEEEvEEEvvEEEEvNT_6ParamsE,"aw",@nobits
	.sectionflags	@""
	.align	16
	.zero		1024


//--------------------- .nv.shared.reserved.0     --------------------------
	.section	.nv.shared.reserved.0,"aw",@nobits
	.weak		__nv_reservedSMEM_offset_0_alias
	.size		__nv_reservedSMEM_offset_0_alias, 0, 0
	.other		__nv_reservedSMEM_offset_0_alias,@"STO_CUDA_RESERVED_SHARED STV_DEFAULT"
__nv_reservedSMEM_offset_0_alias:
	.zero		0


//--------------------- .nv.global                --------------------------
	.section	.nv.global,"aw",@nobits
.nv.global:
	.type		_ZN39_INTERNAL_340f3a3f_4_k_cu_140f5ac9_35034cute1_E,@object
	.size		_ZN39_INTERNAL_340f3a3f_4_k_cu_140f5ac9_35034cute1_E,(_ZN39_INTERNAL_340f3a3f_4_k_cu_140f5ac9_35034cuda3std3__45__cpo6cbeginE - _ZN39_INTERNAL_340f3a3f_4_k_cu_140f5ac9_35034cute1_E)
_ZN39_INTERNAL_340f3a3f_4_k_cu_140f5ac9_35034cute1_E:
	.zero		1
	.type		_ZN39_INTERNAL_340f3a3f_4_k_cu_140f5ac9_35034cuda3std3__45__cpo6cbeginE,@object
	.size		_ZN39_INTERNAL_340f3a3f_4_k_cu_140f5ac9_35034cuda3std3__45__cpo6cbeginE,(_ZN39_INTERNAL_340f3a3f_4_k_cu_140f5ac9_35034cuda3std3__48in_placeE - _ZN39_INTERNAL_340f3a3f_4_k_cu_140f5ac9_35034cuda3std3__45__cpo6cbeginE)
_ZN39_INTERNAL_340f3a3f_4_k_cu_140f5ac9_35034cuda3std3__45__cpo6cbeginE:
	.zero		1
	.type		_ZN39_INTERNAL_340f3a3f_4_k_cu_140f5ac9_35034cuda3std3__48in_placeE,@object
	.size		_ZN39_INTERNAL_340f3a3f_4_k_cu_140f5ac9_35034cuda3std3__48in_placeE,(_ZN39_INTERNAL_340f3a3f_4_k_cu_140f5ac9_35034cuda3std6ranges3__45__cpo9iter_moveE - _ZN39_INTERNAL_340f3a3f_4_k_cu_140f5ac9_35034cuda3std3__48in_placeE)
_ZN39_INTERNAL_340f3a3f_4_k_cu_140f5ac9_35034cuda3std3__48in_placeE:
	.zero		1
	.type		_ZN39_INTERNAL_340f3a3f_4_k_cu_140f5ac9_35034cuda3std6ranges3__45__cpo9iter_moveE,@object
	.size		_ZN39_INTERNAL_340f3a3f_4_k_cu_140f5ac9_35034cuda3std6ranges3__45__cpo9iter_moveE,(_ZN39_INTERNAL_340f3a3f_4_k_cu_140f5ac9_35034cuda3std3__45__cpo5beginE - _ZN39_INTERNAL_340f3a3f_4_k_cu_140f5ac9_35034cuda3std6ranges3__45__cpo9iter_moveE)
_ZN39_INTERNAL_340f3a3f_4_k_cu_140f5ac9_35034cuda3std6ranges3__45__cpo9iter_moveE:
	.zero		1
	.type		_ZN39_INTERNAL_340f3a3f_4_k_cu_140f5ac9_35034cuda3std3__45__cpo5beginE,@object
	.size		_ZN39_INTERNAL_340f3a3f_4_k_cu_140f5ac9_35034cuda3std3__45__cpo5beginE,(_ZN39_INTERNAL_340f3a3f_4_k_cu_140f5ac9_35034cuda3std3__441_GLOBAL__N__340f3a3f_4_k_cu_140f5ac9_35036ignoreE - _ZN39_INTERNAL_340f3a3f_4_k_cu_140f5ac9_35034cuda3std3__45__cpo5beginE)
_ZN39_INTERNAL_340f3a3f_4_k_cu_140f5ac9_35034cuda3std3__45__cpo5beginE:
	.zero		1
	.type		_ZN39_INTERNAL_340f3a3f_4_k_cu_140f5ac9_35034cuda3std3__441_GLOBAL__N__340f3a3f_4_k_cu_140f5ac9_35036ignoreE,@object
	.size		_ZN39_INTERNAL_340f3a3f_4_k_cu_140f5ac9_35034cuda3std3__441_GLOBAL__N__340f3a3f_4_k_cu_140f5ac9_35036ignoreE,(_ZN39_INTERNAL_340f3a3f_4_k_cu_140f5ac9_35034cute7productE - _ZN39_INTERNAL_340f3a3f_4_k_cu_140f5ac9_35034cuda3std3__441_GLOBAL__N__340f3a3f_4_k_cu_140f5ac9_35036ignoreE)
_ZN39_INTERNAL_340f3a3f_4_k_cu_140f5ac9_35034cuda3std3__441_GLOBAL__N__340f3a3f_4_k_cu_140f5ac9_35036ignoreE:
	.zero		1
	.type		_ZN39_INTERNAL_340f3a3f_4_k_cu_140f5ac9_35034cute7productE,@object
	.size		_ZN39_INTERNAL_340f3a3f_4_k_cu_140f5ac9_35034cute7productE,(_ZN39_INTERNAL_340f3a3f_4_k_cu_140f5ac9_35034cuda3std3__45__cpo3endE - _ZN39_INTERNAL_340f3a3f_4_k_cu_140f5ac9_35034cute7productE)
_ZN39_INTERNAL_340f3a3f_4_k_cu_140f5ac9_35034cute7productE:
	.zero		1
	.type		_ZN39_INTERNAL_340f3a3f_4_k_cu_140f5ac9_35034cuda3std3__45__cpo3endE,@object
	.size		_ZN39_INTERNAL_340f3a3f_4_k_cu_140f5ac9_35034cuda3std3__45__cpo3endE,(_ZN39_INTERNAL_340f3a3f_4_k_cu_140f5ac9_35034cuda3std3__419piecewise_constructE - _ZN39_INTERNAL_340f3a3f_4_k_cu_140f5ac9_35034cuda3std3__45__cpo3endE)
_ZN39_INTERNAL_340f3a3f_4_k_cu_140f5ac9_35034cuda3std3__45__cpo3endE:
	.zero		1
	.type		_ZN39_INTERNAL_340f3a3f_4_k_cu_140f5ac9_35034cuda3std3__419piecewise_constructE,@object
	.size		_ZN39_INTERNAL_340f3a3f_4_k_cu_140f5ac9_35034cuda3std3__419piecewise_constructE,(_ZN39_INTERNAL_340f3a3f_4_k_cu_140f5ac9_35034cuda3std3__45__cpo4cendE - _ZN39_INTERNAL_340f3a3f_4_k_cu_140f5ac9_35034cuda3std3__419piecewise_constructE)
_ZN39_INTERNAL_340f3a3f_4_k_cu_140f5ac9_35034cuda3std3__419piecewise_constructE:
	.zero		1
	.type		_ZN39_INTERNAL_340f3a3f_4_k_cu_140f5ac9_35034cuda3std3__45__cpo4cendE,@object
	.size		_ZN39_INTERNAL_340f3a3f_4_k_cu_140f5ac9_35034cuda3std3__45__cpo4cendE,(_ZN39_INTERNAL_340f3a3f_4_k_cu_140f5ac9_35034cuda3std6ranges3__45__cpo4swapE - _ZN39_INTERNAL_340f3a3f_4_k_cu_140f5ac9_35034cuda3std3__45__cpo4cendE)
_ZN39_INTERNAL_340f3a3f_4_k_cu_140f5ac9_35034cuda3std3__45__cpo4cendE:
	.zero		1
	.type		_ZN39_INTERNAL_340f3a3f_4_k_cu_140f5ac9_35034cuda3std6ranges3__45__cpo4swapE,@object
	.size		_ZN39_INTERNAL_340f3a3f_4_k_cu_140f5ac9_35034cuda3std6ranges3__45__cpo4swapE,(.L_9 - _ZN39_INTERNAL_340f3a3f_4_k_cu_140f5ac9_35034cuda3std6ranges3__45__cpo4swapE)
_ZN39_INTERNAL_340f3a3f_4_k_cu_140f5ac9_35034cuda3std6ranges3__45__cpo4swapE:
	.zero		1
.L_9:


//--------------------- .nv.constant0._ZN7cutlass13device_kernelINS_4gemm6kernel13GemmUniversalIN4cute5tupleIJiiiiEEENS1_10collective13CollectiveMmaINS1_34MainloopSm90TmaGmmaWarpSpecializedILi8ENS5_IJNS4_1CILi1EEESB_SB_EEENS1_35KernelTmaWarpSpecializedCooperativeEEENS5_IJNSA_ILi128EEENSA_ILi64EEESG_EEENS_10bfloat16_tENS5_IJlSB_lEEESI_SJ_NS4_8TiledMMAINS4_8MMA_AtomIJNS4_4SM904GMMA27MMA_64x64x16_F32BF16BF16_SSILNSN_5MajorE0ELSP_0ELNSN_7ScaleInE1ELSQ_1EEEEEENS4_6LayoutINS5_IJNSA_ILi2EEESB_SB_EEENS5_IJSB_NSA_ILi0EEESW_EEEEENS5_IJNS4_10UnderscoreESZ_SZ_EEEEENS4_13SM90_TMA_LOADENS4_14ComposedLayoutINS4_7SwizzleILi3ELi4ELi3EEENS4_18smem_ptr_flag_bitsILi16EEENST_INS5_IJNSA_ILi8EEESG_EEENS5_IJSG_SB_EEEEEEEvNS4_8identityES12_S1C_vS1D_EENS_8epilogue10collective18CollectiveEpilogueINS1F_22Sm90TmaWarpSpecializedILi3ELi2ELi16ELb1ELb0EEEJSH_NS5_IJSF_NSA_ILi32EEEEEESI_SJ_SI_SJ_NS1F_6fusion15FusionCallbacksIS1J_NS1M_13LinCombEltActINS1F_6thread4GELUESI_fSI_fLNS_15FloatRoundStyleE2EEESH_S1L_JEEES12_NS13_INS14_ILi2ELi4ELi3EEES17_NST_INS5_IJS18_S1K_EEENS5_IJS1K_SB_EEEEEEENS4_17SM75_U32x4_LDSM_NENS4_14SM90_TMA_STOREES1Y_NS4_17SM90_U32x4_STSM_NENS4_9Copy_AtomIJS21_NS_6half_tEEEEvEEEvvEEEEvNT_6ParamsE --------------------------
	.section	.nv.constant0._ZN7cutlass13device_kernelINS_4gemm6kernel13GemmUniversalIN4cute5tupleIJiiiiEEENS1_10collective13CollectiveMmaINS1_34MainloopSm90TmaGmmaWarpSpecializedILi8ENS5_IJNS4_1CILi1EEESB_SB_EEENS1_35KernelTmaWarpSpecializedCooperativeEEENS5_IJNSA_ILi128EEENSA_ILi64EEESG_EEENS_10bfloat16_tENS5_IJlSB_lEEESI_SJ_NS4_8TiledMMAINS4_8MMA_AtomIJNS4_4SM904GMMA27MMA_64x64x16_F32BF16BF16_SSILNSN_5MajorE0ELSP_0ELNSN_7ScaleInE1ELSQ_1EEEEEENS4_6LayoutINS5_IJNSA_ILi2EEESB_SB_EEENS5_IJSB_NSA_ILi0EEESW_EEEEENS5_IJNS4_10UnderscoreESZ_SZ_EEEEENS4_13SM90_TMA_LOADENS4_14ComposedLayoutINS4_7SwizzleILi3ELi4ELi3EEENS4_18smem_ptr_flag_bitsILi16EEENST_INS5_IJNSA_ILi8EEESG_EEENS5_IJSG_SB_EEEEEEEvNS4_8identityES12_S1C_vS1D_EENS_8epilogue10collective18CollectiveEpilogueINS1F_22Sm90TmaWarpSpecializedILi3ELi2ELi16ELb1ELb0EEEJSH_NS5_IJSF_NSA_ILi32EEEEEESI_SJ_SI_SJ_NS1F_6fusion15FusionCallbacksIS1J_NS1M_13LinCombEltActINS1F_6thread4GELUESI_fSI_fLNS_15FloatRoundStyleE2EEESH_S1L_JEEES12_NS13_INS14_ILi2ELi4ELi3EEES17_NST_INS5_IJS18_S1K_EEENS5_IJS1K_SB_EEEEEEENS4_17SM75_U32x4_LDSM_NENS4_14SM90_TMA_STOREES1Y_NS4_17SM90_U32x4_STSM_NENS4_9Copy_AtomIJS21_NS_6half_tEEEEvEEEvvEEEEvNT_6ParamsE,"a",@progbits
	.sectionflags	@""
	.align	4
.nv.constant0._ZN7cutlass13device_kernelINS_4gemm6kernel13GemmUniversalIN4cute5tupleIJiiiiEEENS1_10collective13CollectiveMmaINS1_34MainloopSm90TmaGmmaWarpSpecializedILi8ENS5_IJNS4_1CILi1EEESB_SB_EEENS1_35KernelTmaWarpSpecializedCooperativeEEENS5_IJNSA_ILi128EEENSA_ILi64EEESG_EEENS_10bfloat16_tENS5_IJlSB_lEEESI_SJ_NS4_8TiledMMAINS4_8MMA_AtomIJNS4_4SM904GMMA27MMA_64x64x16_F32BF16BF16_SSILNSN_5MajorE0ELSP_0ELNSN_7ScaleInE1ELSQ_1EEEEEENS4_6LayoutINS5_IJNSA_ILi2EEESB_SB_EEENS5_IJSB_NSA_ILi0EEESW_EEEEENS5_IJNS4_10UnderscoreESZ_SZ_EEEEENS4_13SM90_TMA_LOADENS4_14ComposedLayoutINS4_7SwizzleILi3ELi4ELi3EEENS4_18smem_ptr_flag_bitsILi16EEENST_INS5_IJNSA_ILi8EEESG_EEENS5_IJSG_SB_EEEEEEEvNS4_8identityES12_S1C_vS1D_EENS_8epilogue10collective18CollectiveEpilogueINS1F_22Sm90TmaWarpSpecializedILi3ELi2ELi16ELb1ELb0EEEJSH_NS5_IJSF_NSA_ILi32EEEEEESI_SJ_SI_SJ_NS1F_6fusion15FusionCallbacksIS1J_NS1M_13LinCombEltActINS1F_6thread4GELUESI_fSI_fLNS_15FloatRoundStyleE2EEESH_S1L_JEEES12_NS13_INS14_ILi2ELi4ELi3EEES17_NST_INS5_IJS18_S1K_EEENS5_IJS1K_SB_EEEEEEENS4_17SM75_U32x4_LDSM_NENS4_14SM90_TMA_STOREES1Y_NS4_17SM90_U32x4_STSM_NENS4_9Copy_AtomIJS21_NS_6half_tEEEEvEEEvvEEEEvNT_6ParamsE:
	.zero		2432


//--------------------- SYMBOLS --------------------------

	.type		.nv.reservedSmem.offset0,@object
	.size		.nv.reservedSmem.offset0,0x4
	.type		__assertfail,@function
